// auto-generated by cutlass_sweep.gemm — config: {"arch": "sm_90", "cluster_m": 1, "cluster_n": 1, "dtype": "int8", "dtype_b": "int8", "layout": "nt", "stages": 0, "tile_k": 32, "tile_m": 384, "tile_n": 48}
#include "cutlass/cutlass.h"
#include "cutlass/gemm/collective/collective_builder.hpp"
#include "cutlass/gemm/device/gemm_universal_adapter.h"
#include "cutlass/gemm/kernel/gemm_universal.hpp"
#include "cutlass/epilogue/collective/collective_builder.hpp"

using ElemA = int8_t;
using ElemB = int8_t;
using ElemCD = int8_t;
using Acc  = int32_t;
using TileShape    = cute::Shape<cute::_384, cute::_48, cute::_32>;
using ClusterShape = cute::Shape<cute::_1, cute::_1, cute::_1>;

using CollectiveEpilogue = typename cutlass::epilogue::collective::CollectiveBuilder<
    cutlass::arch::Sm90, cutlass::arch::OpClassTensorOp,
    TileShape, ClusterShape,
    cutlass::epilogue::collective::EpilogueTileAuto,
    Acc, Acc,
    ElemCD, cutlass::layout::RowMajor, 128 / cutlass::sizeof_bits<ElemCD>::value,
    ElemCD, cutlass::layout::RowMajor, 128 / cutlass::sizeof_bits<ElemCD>::value,
    cutlass::epilogue::collective::EpilogueScheduleAuto
  >::CollectiveOp;

using CollectiveMainloop = typename cutlass::gemm::collective::CollectiveBuilder<
    cutlass::arch::Sm90, cutlass::arch::OpClassTensorOp,
    ElemA, cutlass::layout::RowMajor, 128 / cutlass::sizeof_bits<ElemA>::value,
    ElemB, cutlass::layout::ColumnMajor, 128 / cutlass::sizeof_bits<ElemB>::value,
    Acc,
    TileShape, ClusterShape,
    cutlass::gemm::collective::StageCountAutoCarveout<static_cast<int>(sizeof(typename CollectiveEpilogue::SharedStorage))>,
    cutlass::gemm::collective::KernelScheduleAuto
  >::CollectiveOp;

using GemmKernel = cutlass::gemm::kernel::GemmUniversal<
    cute::Shape<int,int,int,int>,
    CollectiveMainloop,
    CollectiveEpilogue
>;
using Gemm = cutlass::gemm::device::GemmUniversalAdapter<GemmKernel>;

// Force the device kernel symbol into the cubin without needing a host main.
auto* _anchor = &cutlass::device_kernel<GemmKernel>;


// ===== COMPILED SASS (sm_90a) =====

	.target	sm_90a

	.elftype	@"ET_EXEC"


//--------------------- .note.nv.tkinfo           --------------------------
	.section	.note.nv.tkinfo,"",@"SHT_NOTE"
	.sectionflags	@"SHF_NOTE_NV_TKINFO"
	.tkinfo
        /*0018*/ 	.word	0x00000002
        /*0030*/ 	.string	""
        /*0030*/ 	.string	"ptxas"
        /*0030*/ 	.string	"Cuda compilation tools, release 13.0, V13.0.88"
        /*0030*/ 	.string	"Build cuda_13.0.r13.0/compiler.36424714_0"
        /*0030*/ 	.string	"-arch sm_90a -m 64 "



//--------------------- .note.nv.cuinfo           --------------------------
	.section	.note.nv.cuinfo,"",@"SHT_NOTE"
	.sectionflags	@"SHF_NOTE_NV_CUINFO"
        /*0018*/ 	.short	0x0002
        /*001a*/ 	.short	0x005a
        /*001c*/ 	.short	0x0082
	.zero		2


//--------------------- .nv.info                  --------------------------
	.section	.nv.info,"",@"SHT_CUDA_INFO"
	.align	4


	//----- nvinfo : EIATTR_REGCOUNT
	.align		4
        /*0000*/ 	.byte	0x04, 0x2f
        /*0002*/ 	.short	(.L_15 - .L_14)
	.align		4
.L_14:
        /*0004*/ 	.word	index@(_ZN7cutlass13device_kernelINS_4gemm6kernel13GemmUniversalIN4cute5tupleIJiiiiEEENS1_10collective13CollectiveMmaINS1_34MainloopSm90TmaGmmaWarpSpecializedILi16ENS5_IJNS4_1CILi1EEESB_SB_EEENS1_35KernelTmaWarpSpecializedCooperativeEEENS5_IJNSA_ILi384EEENSA_ILi48EEENSA_ILi32EEEEEEaNS5_IJlSB_lEEEaSJ_NS4_8TiledMMAINS4_8MMA_AtomIJNS4_4SM904GMMA26MMA_64x16x32_S32S8S8_SS_TNEEEENS4_6LayoutINS5_IJNSA_ILi2EEESB_SB_EEENS5_IJSB_NSA_ILi0EEEST_EEEEENS5_IJNS4_10UnderscoreESW_SW_EEEEENS4_13SM90_TMA_LOADENS4_14ComposedLayoutINS4_7SwizzleILi1ELi4ELi3EEENS4_18smem_ptr_flag_bitsILi8EEENSQ_INS5_IJNSA_ILi8EEESH_EEENS5_IJSH_SB_EEEEEEEvNS4_8identityESZ_S19_vS1A_EENS_8epilogue10collective6detail29Sm90TmaWarpSpecializedAdapterINS1D_15DefaultEpilogueIaSJ_SJ_NS1C_6thread17LinearCombinationIaLi1EiiLNS1H_9ScaleType4KindE0ELNS_15FloatRoundStyleE2EaEENS1_15EpilogueDefaultEEEEEvvEEEEvNT_6ParamsE)
        /*0008*/ 	.word	0x000000a8


	//----- nvinfo : EIATTR_FRAME_SIZE
	.align		4
.L_15:
        /*000c*/ 	.byte	0x04, 0x11
        /*000e*/ 	.short	(.L_17 - .L_16)
	.align		4
.L_16:
        /*0010*/ 	.word	index@(_ZN7cutlass13device_kernelINS_4gemm6kernel13GemmUniversalIN4cute5tupleIJiiiiEEENS1_10collective13CollectiveMmaINS1_34MainloopSm90TmaGmmaWarpSpecializedILi16ENS5_IJNS4_1CILi1EEESB_SB_EEENS1_35KernelTmaWarpSpecializedCooperativeEEENS5_IJNSA_ILi384EEENSA_ILi48EEENSA_ILi32EEEEEEaNS5_IJlSB_lEEEaSJ_NS4_8TiledMMAINS4_8MMA_AtomIJNS4_4SM904GMMA26MMA_64x16x32_S32S8S8_SS_TNEEEENS4_6LayoutINS5_IJNSA_ILi2EEESB_SB_EEENS5_IJSB_NSA_ILi0EEEST_EEEEENS5_IJNS4_10UnderscoreESW_SW_EEEEENS4_13SM90_TMA_LOADENS4_14ComposedLayoutINS4_7SwizzleILi1ELi4ELi3EEENS4_18smem_ptr_flag_bitsILi8EEENSQ_INS5_IJNSA_ILi8EEESH_EEENS5_IJSH_SB_EEEEEEEvNS4_8identityESZ_S19_vS1A_EENS_8epilogue10collective6detail29Sm90TmaWarpSpecializedAdapterINS1D_15DefaultEpilogueIaSJ_SJ_NS1C_6thread17LinearCombinationIaLi1EiiLNS1H_9ScaleType4KindE0ELNS_15FloatRoundStyleE2EaEENS1_15EpilogueDefaultEEEEEvvEEEEvNT_6ParamsE)
        /*0014*/ 	.word	0x00000000


	//----- nvinfo : EIATTR_MIN_STACK_SIZE
	.align		4
.L_17:
        /*0018*/ 	.byte	0x04, 0x12
        /*001a*/ 	.short	(.L_19 - .L_18)
	.align		4
.L_18:
        /*001c*/ 	.word	index@(_ZN7cutlass13device_kernelINS_4gemm6kernel13GemmUniversalIN4cute5tupleIJiiiiEEENS1_10collective13CollectiveMmaINS1_34MainloopSm90TmaGmmaWarpSpecializedILi16ENS5_IJNS4_1CILi1EEESB_SB_EEENS1_35KernelTmaWarpSpecializedCooperativeEEENS5_IJNSA_ILi384EEENSA_ILi48EEENSA_ILi32EEEEEEaNS5_IJlSB_lEEEaSJ_NS4_8TiledMMAINS4_8MMA_AtomIJNS4_4SM904GMMA26MMA_64x16x32_S32S8S8_SS_TNEEEENS4_6LayoutINS5_IJNSA_ILi2EEESB_SB_EEENS5_IJSB_NSA_ILi0EEEST_EEEEENS5_IJNS4_10UnderscoreESW_SW_EEEEENS4_13SM90_TMA_LOADENS4_14ComposedLayoutINS4_7SwizzleILi1ELi4ELi3EEENS4_18smem_ptr_flag_bitsILi8EEENSQ_INS5_IJNSA_ILi8EEESH_EEENS5_IJSH_SB_EEEEEEEvNS4_8identityESZ_S19_vS1A_EENS_8epilogue10collective6detail29Sm90TmaWarpSpecializedAdapterINS1D_15DefaultEpilogueIaSJ_SJ_NS1C_6thread17LinearCombinationIaLi1EiiLNS1H_9ScaleType4KindE0ELNS_15FloatRoundStyleE2EaEENS1_15EpilogueDefaultEEEEEvvEEEEvNT_6ParamsE)
        /*0020*/ 	.word	0x00000000
.L_19:


//--------------------- .nv.compat                --------------------------
	.section	.nv.compat,"",@"SHT_CUDA_COMPAT_INFO"
	.align	4
        /*0000*/ 	.byte	0x02, 0x09, 0x01, 0x00, 0x02, 0x02, 0x04, 0x00, 0x02, 0x05, 0x05, 0x00, 0x03, 0x07, 0x01, 0x01
        /*0010*/ 	.byte	0x02, 0x03, 0x01, 0x00, 0x02, 0x06, 0x01, 0x00, 0x04, 0x0b, 0x08, 0x00, 0x00, 0x00, 0x00, 0x00
        /*0020*/ 	.byte	0x00, 0x00, 0x00, 0x00


//--------------------- .nv.info._ZN7cutlass13device_kernelINS_4gemm6kernel13GemmUniversalIN4cute5tupleIJiiiiEEENS1_10collective13CollectiveMmaINS1_34MainloopSm90TmaGmmaWarpSpecializedILi16ENS5_IJNS4_1CILi1EEESB_SB_EEENS1_35KernelTmaWarpSpecializedCooperativeEEENS5_IJNSA_ILi384EEENSA_ILi48EEENSA_ILi32EEEEEEaNS5_IJlSB_lEEEaSJ_NS4_8TiledMMAINS4_8MMA_AtomIJNS4_4SM904GMMA26MMA_64x16x32_S32S8S8_SS_TNEEEENS4_6LayoutINS5_IJNSA_ILi2EEESB_SB_EEENS5_IJSB_NSA_ILi0EEEST_EEEEENS5_IJNS4_10UnderscoreESW_SW_EEEEENS4_13SM90_TMA_LOADENS4_14ComposedLayoutINS4_7SwizzleILi1ELi4ELi3EEENS4_18smem_ptr_flag_bitsILi8EEENSQ_INS5_IJNSA_ILi8EEESH_EEENS5_IJSH_SB_EEEEEEEvNS4_8identityESZ_S19_vS1A_EENS_8epilogue10collective6detail29Sm90TmaWarpSpecializedAdapterINS1D_15DefaultEpilogueIaSJ_SJ_NS1C_6thread17LinearCombinationIaLi1EiiLNS1H_9ScaleType4KindE0ELNS_15FloatRoundStyleE2EaEENS1_15EpilogueDefaultEEEEEvvEEEEvNT_6ParamsE --------------------------
	.section	.nv.info._ZN7cutlass13device_kernelINS_4gemm6kernel13GemmUniversalIN4cute5tupleIJiiiiEEENS1_10collective13CollectiveMmaINS1_34MainloopSm90TmaGmmaWarpSpecializedILi16ENS5_IJNS4_1CILi1EEESB_SB_EEENS1_35KernelTmaWarpSpecializedCooperativeEEENS5_IJNSA_ILi384EEENSA_ILi48EEENSA_ILi32EEEEEEaNS5_IJlSB_lEEEaSJ_NS4_8TiledMMAINS4_8MMA_AtomIJNS4_4SM904GMMA26MMA_64x16x32_S32S8S8_SS_TNEEEENS4_6LayoutINS5_IJNSA_ILi2EEESB_SB_EEENS5_IJSB_NSA_ILi0EEEST_EEEEENS5_IJNS4_10UnderscoreESW_SW_EEEEENS4_13SM90_TMA_LOADENS4_14ComposedLayoutINS4_7SwizzleILi1ELi4ELi3EEENS4_18smem_ptr_flag_bitsILi8EEENSQ_INS5_IJNSA_ILi8EEESH_EEENS5_IJSH_SB_EEEEEEEvNS4_8identityESZ_S19_vS1A_EENS_8epilogue10collective6detail29Sm90TmaWarpSpecializedAdapterINS1D_15DefaultEpilogueIaSJ_SJ_NS1C_6thread17LinearCombinationIaLi1EiiLNS1H_9ScaleType4KindE0ELNS_15FloatRoundStyleE2EaEENS1_15EpilogueDefaultEEEEEvvEEEEvNT_6ParamsE,"",@"SHT_CUDA_INFO"
	.sectionflags	@""
	.align	4


	//----- nvinfo : EIATTR_CUDA_API_VERSION
	.align		4
        /*0000*/ 	.byte	0x04, 0x37
        /*0002*/ 	.short	(.L_21 - .L_20)
.L_20:
        /*0004*/ 	.word	0x00000082


	//----- nvinfo : EIATTR_KPARAM_INFO
	.align		4
.L_21:
        /*0008*/ 	.byte	0x04, 0x17
        /*000a*/ 	.short	(.L_23 - .L_22)
.L_22:
        /*000c*/ 	.word	0x00000000
        /*0010*/ 	.short	0x0000
        /*0012*/ 	.short	0x0070
        /*0014*/ 	.byte	0x00, 0xf0, 0x01, 0x10


	//----- nvinfo : EIATTR_SPARSE_MMA_MASK
	.align		4
.L_23:
        /*0018*/ 	.byte	0x03, 0x50
        /*001a*/ 	.short	0x0000


	//----- nvinfo : EIATTR_MAXREG_COUNT
	.align		4
        /*001c*/ 	.byte	0x03, 0x1b
        /*001e*/ 	.short	0x00a8


	//----- nvinfo : EIATTR_NUM_BARRIERS
	.align		4
        /*0020*/ 	.byte	0x02, 0x4c
        /*0022*/ 	.byte	0x01
	.zero		1


	//----- nvinfo : EIATTR_EXTERNS
	.align		4
        /*0024*/ 	.byte	0x04, 0x0f
        /*0026*/ 	.short	(.L_25 - .L_24)


	//   ....[0]....
	.align		4
.L_24:
        /*0028*/ 	.word	index@(__assertfail)


	//----- nvinfo : EIATTR_MERCURY_ISA_VERSION
	.align		4
.L_25:
        /*002c*/ 	.byte	0x03, 0x5f
        /*002e*/ 	.short	0x0101


	//----- nvinfo : EIATTR_INT_WARP_WIDE_INSTR_OFFSETS
	.align		4
        /*0030*/ 	.byte	0x04, 0x31
        /*0032*/ 	.short	(.L_27 - .L_26)


	//   ....[0]....
.L_26:
        /*0034*/ 	.word	0x00000560


	//   ....[1]....
        /*0038*/ 	.word	0x00000570


	//   ....[2]....
        /*003c*/ 	.word	0x00000670


	//----- nvinfo : EIATTR_COOP_GROUP_MASK_REGIDS
	.align		4
.L_27:
        /*0040*/ 	.byte	0x04, 0x29
        /*0042*/ 	.short	(.L_29 - .L_28)


	//   ....[0]....
.L_28:
        /*0044*/ 	.word	0xffffffff


	//   ....[1]....
        /*0048*/ 	.word	0xffffffff


	//   ....[2]....
        /*004c*/ 	.word	0xffffffff


	//   ....[3]....
        /*0050*/ 	.word	0xffffffff


	//   ....[4]....
        /*0054*/ 	.word	0xffffffff


	//----- nvinfo : EIATTR_COOP_GROUP_INSTR_OFFSETS
	.align		4
.L_29:
        /*0058*/ 	.byte	0x04, 0x28
        /*005a*/ 	.short	(.L_31 - .L_30)


	//   ....[0]....
.L_30:
        /*005c*/ 	.word	0x00000060


	//   ....[1]....
        /*0060*/ 	.word	0x00000070


	//   ....[2]....
        /*0064*/ 	.word	0x00000130


	//   ....[3]....
        /*0068*/ 	.word	0x00000470


	//   ....[4]....
        /*006c*/ 	.word	0x00001320


	//----- nvinfo : EIATTR_REG_RECONFIG
	.align		4
.L_31:
        /*0070*/ 	.byte	0x01, 0x54
	.zero		2


	//----- nvinfo : EIATTR_SYSCALL_OFFSETS
	.align		4
        /*0074*/ 	.byte	0x04, 0x46
        /*0076*/ 	.short	(.L_33 - .L_32)


	//   ....[0]....
.L_32:
        /*0078*/ 	.word	0x000014f0


	//----- nvinfo : EIATTR_MBARRIER_INSTR_OFFSETS
	.align		4
.L_33:
        /*007c*/ 	.byte	0x04, 0x39
        /*007e*/ 	.short	(.L_35 - .L_34)


	//   ....[0]....
.L_34:
        /*0080*/ 	.word	0x00000250
        /*0084*/ 	.word	0x000000ff
        /*0088*/ 	.word	0x00000000
        /*008c*/ 	.short	0x0100
        /*008e*/ 	.byte	0x08
	.zero		1


	//   ....[1]....
        /*0090*/ 	.word	0x00000260
        /*0094*/ 	.word	0x000000ff
        /*0098*/ 	.word	0x00000080
        /*009c*/ 	.short	0x0100
        /*009e*/ 	.byte	0x08
	.zero		1


	//   ....[2]....
        /*00a0*/ 	.word	0x00000270
        /*00a4*/ 	.word	0x000000ff
        /*00a8*/ 	.word	0x00000008
        /*00ac*/ 	.short	0x0100
        /*00ae*/ 	.byte	0x08
	.zero		1


	//   ....[3]....
        /*00b0*/ 	.word	0x00000280
        /*00b4*/ 	.word	0x000000ff
        /*00b8*/ 	.word	0x00000088
        /*00bc*/ 	.short	0x0100
        /*00be*/ 	.byte	0x08
	.zero		1


	//   ....[4]....
        /*00c0*/ 	.word	0x00000290
        /*00c4*/ 	.word	0x000000ff
        /*00c8*/ 	.word	0x00000010
        /*00cc*/ 	.short	0x0100
        /*00ce*/ 	.byte	0x08
	.zero		1


	//   ....[5]....
        /*00d0*/ 	.word	0x000002a0
        /*00d4*/ 	.word	0x000000ff
        /*00d8*/ 	.word	0x00000090
        /*00dc*/ 	.short	0x0100
        /*00de*/ 	.byte	0x08
	.zero		1


	//   ....[6]....
        /*00e0*/ 	.word	0x000002b0
        /*00e4*/ 	.word	0x000000ff
        /*00e8*/ 	.word	0x00000018
        /*00ec*/ 	.short	0x0100
        /*00ee*/ 	.byte	0x08
	.zero		1


	//   ....[7]....
        /*00f0*/ 	.word	0x000002c0
        /*00f4*/ 	.word	0x000000ff
        /*00f8*/ 	.word	0x00000098
        /*00fc*/ 	.short	0x0100
        /*00fe*/ 	.byte	0x08
	.zero		1


	//   ....[8]....
        /*0100*/ 	.word	0x000002d0
        /*0104*/ 	.word	0x000000ff
        /*0108*/ 	.word	0x00000020
        /*010c*/ 	.short	0x0100
        /*010e*/ 	.byte	0x08
	.zero		1


	//   ....[9]....
        /*0110*/ 	.word	0x000002e0
        /*0114*/ 	.word	0x000000ff
        /*0118*/ 	.word	0x000000a0
        /*011c*/ 	.short	0x0100
        /*011e*/ 	.byte	0x08
	.zero		1


	//   ....[10]....
        /*0120*/ 	.word	0x000002f0
        /*0124*/ 	.word	0x000000ff
        /*0128*/ 	.word	0x00000028
        /*012c*/ 	.short	0x0100
        /*012e*/ 	.byte	0x08
	.zero		1


	//   ....[11]....
        /*0130*/ 	.word	0x00000300
        /*0134*/ 	.word	0x000000ff
        /*0138*/ 	.word	0x000000a8
        /*013c*/ 	.short	0x0100
        /*013e*/ 	.byte	0x08
	.zero		1


	//   ....[12]....
        /*0140*/ 	.word	0x00000310
        /*0144*/ 	.word	0x000000ff
        /*0148*/ 	.word	0x00000030
        /*014c*/ 	.short	0x0100
        /*014e*/ 	.byte	0x08
	.zero		1


	//   ....[13]....
        /*0150*/ 	.word	0x00000320
        /*0154*/ 	.word	0x000000ff
        /*0158*/ 	.word	0x000000b0
        /*015c*/ 	.short	0x0100
        /*015e*/ 	.byte	0x08
	.zero		1


	//   ....[14]....
        /*0160*/ 	.word	0x00000330
        /*0164*/ 	.word	0x000000ff
        /*0168*/ 	.word	0x00000038
        /*016c*/ 	.short	0x0100
        /*016e*/ 	.byte	0x08
	.zero		1


	//   ....[15]....
        /*0170*/ 	.word	0x00000340
        /*0174*/ 	.word	0x000000ff
        /*0178*/ 	.word	0x000000b8
        /*017c*/ 	.short	0x0100
        /*017e*/ 	.byte	0x08
	.zero		1


	//   ....[16]....
        /*0180*/ 	.word	0x00000350
        /*0184*/ 	.word	0x000000ff
        /*0188*/ 	.word	0x00000040
        /*018c*/ 	.short	0x0100
        /*018e*/ 	.byte	0x08
	.zero		1


	//   ....[17]....
        /*0190*/ 	.word	0x00000360
        /*0194*/ 	.word	0x000000ff
        /*0198*/ 	.word	0x000000c0
        /*019c*/ 	.short	0x0100
        /*019e*/ 	.byte	0x08
	.zero		1


	//   ....[18]....
        /*01a0*/ 	.word	0x00000370
        /*01a4*/ 	.word	0x000000ff
        /*01a8*/ 	.word	0x00000048
        /*01ac*/ 	.short	0x0100
        /*01ae*/ 	.byte	0x08
	.zero		1


	//   ....[19]....
        /*01b0*/ 	.word	0x00000380
        /*01b4*/ 	.word	0x000000ff
        /*01b8*/ 	.word	0x000000c8
        /*01bc*/ 	.short	0x0100
        /*01be*/ 	.byte	0x08
	.zero		1


	//   ....[20]....
        /*01c0*/ 	.word	0x00000390
        /*01c4*/ 	.word	0x000000ff
        /*01c8*/ 	.word	0x00000050
        /*01cc*/ 	.short	0x0100
        /*01ce*/ 	.byte	0x08
	.zero		1


	//   ....[21]....
        /*01d0*/ 	.word	0x000003a0
        /*01d4*/ 	.word	0x000000ff
        /*01d8*/ 	.word	0x000000d0
        /*01dc*/ 	.short	0x0100
        /*01de*/ 	.byte	0x08
	.zero		1


	//   ....[22]....
        /*01e0*/ 	.word	0x000003b0
        /*01e4*/ 	.word	0x000000ff
        /*01e8*/ 	.word	0x00000058
        /*01ec*/ 	.short	0x0100
        /*01ee*/ 	.byte	0x08
	.zero		1


	//   ....[23]....
        /*01f0*/ 	.word	0x000003c0
        /*01f4*/ 	.word	0x000000ff
        /*01f8*/ 	.word	0x000000d8
        /*01fc*/ 	.short	0x0100
        /*01fe*/ 	.byte	0x08
	.zero		1


	//   ....[24]....
        /*0200*/ 	.word	0x000003d0
        /*0204*/ 	.word	0x000000ff
        /*0208*/ 	.word	0x00000060
        /*020c*/ 	.short	0x0100
        /*020e*/ 	.byte	0x08
	.zero		1


	//   ....[25]....
        /*0210*/ 	.word	0x000003e0
        /*0214*/ 	.word	0x000000ff
        /*0218*/ 	.word	0x000000e0
        /*021c*/ 	.short	0x0100
        /*021e*/ 	.byte	0x08
	.zero		1


	//   ....[26]....
        /*0220*/ 	.word	0x000003f0
        /*0224*/ 	.word	0x000000ff
        /*0228*/ 	.word	0x00000068
        /*022c*/ 	.short	0x0100
        /*022e*/ 	.byte	0x08
	.zero		1


	//   ....[27]....
        /*0230*/ 	.word	0x00000400
        /*0234*/ 	.word	0x000000ff
        /*0238*/ 	.word	0x000000e8
        /*023c*/ 	.short	0x0100
        /*023e*/ 	.byte	0x08
	.zero		1


	//   ....[28]....
        /*0240*/ 	.word	0x00000410
        /*0244*/ 	.word	0x000000ff
        /*0248*/ 	.word	0x00000070
        /*024c*/ 	.short	0x0100
        /*024e*/ 	.byte	0x08
	.zero		1


	//   ....[29]....
        /*0250*/ 	.word	0x00000420
        /*0254*/ 	.word	0x000000ff
        /*0258*/ 	.word	0x000000f0
        /*025c*/ 	.short	0x0100
        /*025e*/ 	.byte	0x08
	.zero		1


	//   ....[30]....
        /*0260*/ 	.word	0x00000430
        /*0264*/ 	.word	0x000000ff
        /*0268*/ 	.word	0x00000078
        /*026c*/ 	.short	0x0100
        /*026e*/ 	.byte	0x08
	.zero		1


	//   ....[31]....
        /*0270*/ 	.word	0x00000440
        /*0274*/ 	.word	0x000000ff
        /*0278*/ 	.word	0x000000f8
        /*027c*/ 	.short	0x0100
        /*027e*/ 	.byte	0x08
	.zero		1


	//   ....[32]....
        /*0280*/ 	.word	0x000006f0
        /*0284*/ 	.word	0x000000ff
        /*0288*/ 	.word	0x00000110
        /*028c*/ 	.short	0x0100
        /*028e*/ 	.byte	0x08
	.zero		1


	//   ....[33]....
        /*0290*/ 	.word	0x00000780
        /*0294*/ 	.word	0x000000ff
        /*0298*/ 	.word	0x00000118
        /*029c*/ 	.short	0x0100
        /*029e*/ 	.byte	0x08
	.zero		1


	//   ....[34]....
        /*02a0*/ 	.word	0x00001580
        /*02a4*/ 	.word	0x00000003
        /*02a8*/ 	.word	0x00000000
        /*02ac*/ 	.short	0x010a
        /*02ae*/ 	.byte	0x3f
	.zero		1


	//   ....[35]....
        /*02b0*/ 	.word	0x000015e0
        /*02b4*/ 	.word	0x00000003
        /*02b8*/ 	.word	0x00000000
        /*02bc*/ 	.short	0x010a
        /*02be*/ 	.byte	0x3f
	.zero		1


	//   ....[36]....
        /*02c0*/ 	.word	0x00001aa0
        /*02c4*/ 	.word	0x000000ff
        /*02c8*/ 	.word	0x00000000
        /*02cc*/ 	.short	0x010a
        /*02ce*/ 	.byte	0x04
	.zero		1


	//   ....[37]....
        /*02d0*/ 	.word	0x00001ae0
        /*02d4*/ 	.word	0x000000ff
        /*02d8*/ 	.word	0x00000000
        /*02dc*/ 	.short	0x010a
        /*02de*/ 	.byte	0x04
	.zero		1


	//   ....[38]....
        /*02e0*/ 	.word	0x00001eb0
        /*02e4*/ 	.word	0x000000ff
        /*02e8*/ 	.word	0x00000000
        /*02ec*/ 	.short	0x0101
        /*02ee*/ 	.byte	0x04
	.zero		1


	//   ....[39]....
        /*02f0*/ 	.word	0x00002070
        /*02f4*/ 	.word	0x000000ff
        /*02f8*/ 	.word	0x00000000
        /*02fc*/ 	.short	0x0101
        /*02fe*/ 	.byte	0x04
	.zero		1


	//   ....[40]....
        /*0300*/ 	.word	0x00007040
        /*0304*/ 	.word	0x0000000e
        /*0308*/ 	.word	0x00000080
        /*030c*/ 	.short	0x010a
        /*030e*/ 	.byte	0x3f
	.zero		1


	//   ....[41]....
        /*0310*/ 	.word	0x00007400
        /*0314*/ 	.word	0x00000005
        /*0318*/ 	.word	0x00000118
        /*031c*/ 	.short	0x0101
        /*031e*/ 	.byte	0x3f
	.zero		1


	//   ....[42]....
        /*0320*/ 	.word	0x00007b10
        /*0324*/ 	.word	0x00000007
        /*0328*/ 	.word	0x00000000
        /*032c*/ 	.short	0x010a
        /*032e*/ 	.byte	0x3f
	.zero		1


	//   ....[43]....
        /*0330*/ 	.word	0x00007b90
        /*0334*/ 	.word	0x00000008
        /*0338*/ 	.word	0x00000000
        /*033c*/ 	.short	0x010a
        /*033e*/ 	.byte	0x3f
	.zero		1


	//   ....[44]....
        /*0340*/ 	.word	0x00007c20
        /*0344*/ 	.word	0x00000009
        /*0348*/ 	.word	0x00000000
        /*034c*/ 	.short	0x010a
        /*034e*/ 	.byte	0x3f
	.zero		1


	//   ....[45]....
        /*0350*/ 	.word	0x00007cb0
        /*0354*/ 	.word	0x00000008
        /*0358*/ 	.word	0x00000000
        /*035c*/ 	.short	0x010a
        /*035e*/ 	.byte	0x3f
	.zero		1


	//   ....[46]....
        /*0360*/ 	.word	0x00007d40
        /*0364*/ 	.word	0x00000009
        /*0368*/ 	.word	0x00000000
        /*036c*/ 	.short	0x010a
        /*036e*/ 	.byte	0x3f
	.zero		1


	//   ....[47]....
        /*0370*/ 	.word	0x00007dd0
        /*0374*/ 	.word	0x00000008
        /*0378*/ 	.word	0x00000000
        /*037c*/ 	.short	0x010a
        /*037e*/ 	.byte	0x3f
	.zero		1


	//   ....[48]....
        /*0380*/ 	.word	0x00007e60
        /*0384*/ 	.word	0x00000009
        /*0388*/ 	.word	0x00000000
        /*038c*/ 	.short	0x010a
        /*038e*/ 	.byte	0x3f
	.zero		1


	//   ....[49]....
        /*0390*/ 	.word	0x00007ef0
        /*0394*/ 	.word	0x00000008
        /*0398*/ 	.word	0x00000000
        /*039c*/ 	.short	0x010a
        /*039e*/ 	.byte	0x3f
	.zero		1


	//   ....[50]....
        /*03a0*/ 	.word	0x00007f80
        /*03a4*/ 	.word	0x00000009
        /*03a8*/ 	.word	0x00000000
        /*03ac*/ 	.short	0x010a
        /*03ae*/ 	.byte	0x3f
	.zero		1


	//   ....[51]....
        /*03b0*/ 	.word	0x00008010
        /*03b4*/ 	.word	0x00000008
        /*03b8*/ 	.word	0x00000000
        /*03bc*/ 	.short	0x010a
        /*03be*/ 	.byte	0x3f
	.zero		1


	//   ....[52]....
        /*03c0*/ 	.word	0x000080a0
        /*03c4*/ 	.word	0x00000009
        /*03c8*/ 	.word	0x00000000
        /*03cc*/ 	.short	0x010a
        /*03ce*/ 	.byte	0x3f
	.zero		1


	//   ....[53]....
        /*03d0*/ 	.word	0x00008130
        /*03d4*/ 	.word	0x00000008
        /*03d8*/ 	.word	0x00000000
        /*03dc*/ 	.short	0x010a
        /*03de*/ 	.byte	0x3f
	.zero		1


	//   ....[54]....
        /*03e0*/ 	.word	0x000081c0
        /*03e4*/ 	.word	0x00000009
        /*03e8*/ 	.word	0x00000000
        /*03ec*/ 	.short	0x010a
        /*03ee*/ 	.byte	0x3f
	.zero		1


	//   ....[55]....
        /*03f0*/ 	.word	0x00008250
        /*03f4*/ 	.word	0x00000008
        /*03f8*/ 	.word	0x00000000
        /*03fc*/ 	.short	0x010a
        /*03fe*/ 	.byte	0x3f
	.zero		1


	//   ....[56]....
        /*0400*/ 	.word	0x000082e0
        /*0404*/ 	.word	0x0000000b
        /*0408*/ 	.word	0x00000000
        /*040c*/ 	.short	0x010a
        /*040e*/ 	.byte	0x3f
	.zero		1


	//   ....[57]....
        /*0410*/ 	.word	0x00008370
        /*0414*/ 	.word	0x00000003
        /*0418*/ 	.word	0x00000000
        /*041c*/ 	.short	0x010a
        /*041e*/ 	.byte	0x3f
	.zero		1


	//   ....[58]....
        /*0420*/ 	.word	0x000083d0
        /*0424*/ 	.word	0x00000003
        /*0428*/ 	.word	0x00000000
        /*042c*/ 	.short	0x010a
        /*042e*/ 	.byte	0x3f
	.zero		1


	//   ....[59]....
        /*0430*/ 	.word	0x00008430
        /*0434*/ 	.word	0x00000004
        /*0438*/ 	.word	0x00000000
        /*043c*/ 	.short	0x010a
        /*043e*/ 	.byte	0x3f
	.zero		1


	//   ....[60]....
        /*0440*/ 	.word	0x00008500
        /*0444*/ 	.word	0x0000000e
        /*0448*/ 	.word	0x00000080
        /*044c*/ 	.short	0x010a
        /*044e*/ 	.byte	0x3f
	.zero		1


	//   ....[61]....
        /*0450*/ 	.word	0x000085d0
        /*0454*/ 	.word	0x00000007
        /*0458*/ 	.word	0x00000000
        /*045c*/ 	.short	0x010a
        /*045e*/ 	.byte	0x3f
	.zero		1


	//   ....[62]....
        /*0460*/ 	.word	0x00008620
        /*0464*/ 	.word	0x00000008
        /*0468*/ 	.word	0x00000000
        /*046c*/ 	.short	0x010a
        /*046e*/ 	.byte	0x3f
	.zero		1


	//   ....[63]....
        /*0470*/ 	.word	0x00008670
        /*0474*/ 	.word	0x00000009
        /*0478*/ 	.word	0x00000000
        /*047c*/ 	.short	0x010a
        /*047e*/ 	.byte	0x3f
	.zero		1


	//   ....[64]....
        /*0480*/ 	.word	0x000086c0
        /*0484*/ 	.word	0x00000008
        /*0488*/ 	.word	0x00000000
        /*048c*/ 	.short	0x010a
        /*048e*/ 	.byte	0x3f
	.zero		1


	//   ....[65]....
        /*0490*/ 	.word	0x00008710
        /*0494*/ 	.word	0x00000009
        /*0498*/ 	.word	0x00000000
        /*049c*/ 	.short	0x010a
        /*049e*/ 	.byte	0x3f
	.zero		1


	//   ....[66]....
        /*04a0*/ 	.word	0x00008760
        /*04a4*/ 	.word	0x00000008
        /*04a8*/ 	.word	0x00000000
        /*04ac*/ 	.short	0x010a
        /*04ae*/ 	.byte	0x3f
	.zero		1


	//   ....[67]....
        /*04b0*/ 	.word	0x000087b0
        /*04b4*/ 	.word	0x00000009
        /*04b8*/ 	.word	0x00000000
        /*04bc*/ 	.short	0x010a
        /*04be*/ 	.byte	0x3f
	.zero		1


	//   ....[68]....
        /*04c0*/ 	.word	0x00008800
        /*04c4*/ 	.word	0x00000008
        /*04c8*/ 	.word	0x00000000
        /*04cc*/ 	.short	0x010a
        /*04ce*/ 	.byte	0x3f
	.zero		1


	//   ....[69]....
        /*04d0*/ 	.word	0x00008850
        /*04d4*/ 	.word	0x00000009
        /*04d8*/ 	.word	0x00000000
        /*04dc*/ 	.short	0x010a
        /*04de*/ 	.byte	0x3f
	.zero		1


	//   ....[70]....
        /*04e0*/ 	.word	0x000088a0
        /*04e4*/ 	.word	0x00000008
        /*04e8*/ 	.word	0x00000000
        /*04ec*/ 	.short	0x010a
        /*04ee*/ 	.byte	0x3f
	.zero		1


	//   ....[71]....
        /*04f0*/ 	.word	0x000088f0
        /*04f4*/ 	.word	0x00000009
        /*04f8*/ 	.word	0x00000000
        /*04fc*/ 	.short	0x010a
        /*04fe*/ 	.byte	0x3f
	.zero		1


	//   ....[72]....
        /*0500*/ 	.word	0x00008940
        /*0504*/ 	.word	0x00000008
        /*0508*/ 	.word	0x00000000
        /*050c*/ 	.short	0x010a
        /*050e*/ 	.byte	0x3f
	.zero		1


	//   ....[73]....
        /*0510*/ 	.word	0x00008990
        /*0514*/ 	.word	0x00000009
        /*0518*/ 	.word	0x00000000
        /*051c*/ 	.short	0x010a
        /*051e*/ 	.byte	0x3f
	.zero		1


	//   ....[74]....
        /*0520*/ 	.word	0x000089e0
        /*0524*/ 	.word	0x00000008
        /*0528*/ 	.word	0x00000000
        /*052c*/ 	.short	0x010a
        /*052e*/ 	.byte	0x3f
	.zero		1


	//   ....[75]....
        /*0530*/ 	.word	0x00008a30
        /*0534*/ 	.word	0x0000000b
        /*0538*/ 	.word	0x00000000
        /*053c*/ 	.short	0x010a
        /*053e*/ 	.byte	0x3f
	.zero		1


	//----- nvinfo : EIATTR_NUM_MBARRIERS
	.align		4
.L_35:
        /*0540*/ 	.byte	0x03, 0x38
        /*0542*/ 	.short	0x0022


	//----- nvinfo : EIATTR_EXIT_INSTR_OFFSETS
	.align		4
        /*0544*/ 	.byte	0x04, 0x1c
        /*0546*/ 	.short	(.L_37 - .L_36)


	//   ....[0]....
.L_36:
        /*0548*/ 	.word	0x00000820


	//   ....[1]....
        /*054c*/ 	.word	0x000010f0


	//   ....[2]....
        /*0550*/ 	.word	0x00006720


	//   ....[3]....
        /*0554*/ 	.word	0x00006d50


	//   ....[4]....
        /*0558*/ 	.word	0x000083c0


	//----- nvinfo : EIATTR_MAX_THREADS
	.align		4
.L_37:
        /*055c*/ 	.byte	0x04, 0x05
        /*055e*/ 	.short	(.L_39 - .L_38)
.L_38:
        /*0560*/ 	.word	0x00000180
        /*0564*/ 	.word	0x00000001
        /*0568*/ 	.word	0x00000001


	//----- nvinfo : EIATTR_CRS_STACK_SIZE
	.align		4
.L_39:
        /*056c*/ 	.byte	0x04, 0x1e
        /*056e*/ 	.short	(.L_41 - .L_40)
.L_40:
        /*0570*/ 	.word	0x00000000


	//----- nvinfo : EIATTR_CBANK_PARAM_SIZE
	.align		4
.L_41:
        /*0574*/ 	.byte	0x03, 0x19
        /*0576*/ 	.short	0x0470


	//----- nvinfo : EIATTR_PARAM_CBANK
	.align		4
        /*0578*/ 	.byte	0x04, 0x0a
        /*057a*/ 	.short	(.L_43 - .L_42)
	.align		4
.L_42:
        /*057c*/ 	.word	index@(.nv.constant0._ZN7cutlass13device_kernelINS_4gemm6kernel13GemmUniversalIN4cute5tupleIJiiiiEEENS1_10collective13CollectiveMmaINS1_34MainloopSm90TmaGmmaWarpSpecializedILi16ENS5_IJNS4_1CILi1EEESB_SB_EEENS1_35KernelTmaWarpSpecializedCooperativeEEENS5_IJNSA_ILi384EEENSA_ILi48EEENSA_ILi32EEEEEEaNS5_IJlSB_lEEEaSJ_NS4_8TiledMMAINS4_8MMA_AtomIJNS4_4SM904GMMA26MMA_64x16x32_S32S8S8_SS_TNEEEENS4_6LayoutINS5_IJNSA_ILi2EEESB_SB_EEENS5_IJSB_NSA_ILi0EEEST_EEEEENS5_IJNS4_10UnderscoreESW_SW_EEEEENS4_13SM90_TMA_LOADENS4_14ComposedLayoutINS4_7SwizzleILi1ELi4ELi3EEENS4_18smem_ptr_flag_bitsILi8EEENSQ_INS5_IJNSA_ILi8EEESH_EEENS5_IJSH_SB_EEEEEEEvNS4_8identityESZ_S19_vS1A_EENS_8epilogue10collective6detail29Sm90TmaWarpSpecializedAdapterINS1D_15DefaultEpilogueIaSJ_SJ_NS1C_6thread17LinearCombinationIaLi1EiiLNS1H_9ScaleType4KindE0ELNS_15FloatRoundStyleE2EaEENS1_15EpilogueDefaultEEEEEvvEEEEvNT_6ParamsE)
        /*0580*/ 	.short	0x0210
        /*0582*/ 	.short	0x0470


	//----- nvinfo : EIATTR_SW_WAR
	.align		4
.L_43:
        /*0584*/ 	.byte	0x04, 0x36
        /*0586*/ 	.short	(.L_45 - .L_44)
.L_44:
        /*0588*/ 	.word	0x00000008
.L_45:


//--------------------- .nv.callgraph             --------------------------
	.section	.nv.callgraph,"",@"SHT_CUDA_CALLGRAPH"
	.align	4
	.sectionentsize	8
	.align		4
        /*0000*/ 	.word	0x00000000
	.align		4
        /*0004*/ 	.word	0xffffffff
	.align		4
        /*0008*/ 	.word	index@(_ZN7cutlass13device_kernelINS_4gemm6kernel13GemmUniversalIN4cute5tupleIJiiiiEEENS1_10collective13CollectiveMmaINS1_34MainloopSm90TmaGmmaWarpSpecializedILi16ENS5_IJNS4_1CILi1EEESB_SB_EEENS1_35KernelTmaWarpSpecializedCooperativeEEENS5_IJNSA_ILi384EEENSA_ILi48EEENSA_ILi32EEEEEEaNS5_IJlSB_lEEEaSJ_NS4_8TiledMMAINS4_8MMA_AtomIJNS4_4SM904GMMA26MMA_64x16x32_S32S8S8_SS_TNEEEENS4_6LayoutINS5_IJNSA_ILi2EEESB_SB_EEENS5_IJSB_NSA_ILi0EEEST_EEEEENS5_IJNS4_10UnderscoreESW_SW_EEEEENS4_13SM90_TMA_LOADENS4_14ComposedLayoutINS4_7SwizzleILi1ELi4ELi3EEENS4_18smem_ptr_flag_bitsILi8EEENSQ_INS5_IJNSA_ILi8EEESH_EEENS5_IJSH_SB_EEEEEEEvNS4_8identityESZ_S19_vS1A_EENS_8epilogue10collective6detail29Sm90TmaWarpSpecializedAdapterINS1D_15DefaultEpilogueIaSJ_SJ_NS1C_6thread17LinearCombinationIaLi1EiiLNS1H_9ScaleType4KindE0ELNS_15FloatRoundStyleE2EaEENS1_15EpilogueDefaultEEEEEvvEEEEvNT_6ParamsE)
	.align		4
        /*000c*/ 	.word	index@(__assertfail)
	.align		4
        /*0010*/ 	.word	0x00000000
	.align		4
        /*0014*/ 	.word	0xfffffffe
	.align		4
        /*0018*/ 	.word	0x00000000
	.align		4
        /*001c*/ 	.word	0xfffffffd
	.align		4
        /*0020*/ 	.word	0x00000000
	.align		4
        /*0024*/ 	.word	0xfffffffc


//--------------------- .nv.constant4             --------------------------
	.section	.nv.constant4,"a",@progbits
	.align	8
	.align		8
.nv.constant4:
        /*0000*/ 	.dword	__assertfail
	.align		8
        /*0008*/ 	.dword	__unnamed_1
	.align		8
        /*0010*/ 	.dword	_ZN39_INTERNAL_2bc9bbca_4_k_cu_2b5940d6_76394cuda3std3__45__cpo5beginE
	.align		8
        /*0018*/ 	.dword	_ZN39_INTERNAL_2bc9bbca_4_k_cu_2b5940d6_76394cuda3std3__45__cpo3endE
	.align		8
        /*0020*/ 	.dword	_ZN39_INTERNAL_2bc9bbca_4_k_cu_2b5940d6_76394cuda3std3__45__cpo6cbeginE
	.align		8
        /*0028*/ 	.dword	_ZN39_INTERNAL_2bc9bbca_4_k_cu_2b5940d6_76394cuda3std3__45__cpo4cendE
	.align		8
        /*0030*/ 	.dword	_ZN39_INTERNAL_2bc9bbca_4_k_cu_2b5940d6_76394cuda3std3__441_GLOBAL__N__2bc9bbca_4_k_cu_2b5940d6_76396ignoreE
	.align		8
        /*0038*/ 	.dword	_ZN39_INTERNAL_2bc9bbca_4_k_cu_2b5940d6_76394cuda3std3__419piecewise_constructE
	.align		8
        /*0040*/ 	.dword	_ZN39_INTERNAL_2bc9bbca_4_k_cu_2b5940d6_76394cuda3std3__48in_placeE
	.align		8
        /*0048*/ 	.dword	_ZN39_INTERNAL_2bc9bbca_4_k_cu_2b5940d6_76394cuda3std6ranges3__45__cpo4swapE
	.align		8
        /*0050*/ 	.dword	_ZN39_INTERNAL_2bc9bbca_4_k_cu_2b5940d6_76394cuda3std6ranges3__45__cpo9iter_moveE
	.align		8
        /*0058*/ 	.dword	_ZN39_INTERNAL_2bc9bbca_4_k_cu_2b5940d6_76394cute7productE
	.align		8
        /*0060*/ 	.dword	_ZN39_INTERNAL_2bc9bbca_4_k_cu_2b5940d6_76394cute1_E
	.align		8
        /*0068*/ 	.dword	$str$22
	.align		8
        /*0070*/ 	.dword	$str$23


//--------------------- .text._ZN7cutlass13device_kernelINS_4gemm6kernel13GemmUniversalIN4cute5tupleIJiiiiEEENS1_10collective13CollectiveMmaINS1_34MainloopSm90TmaGmmaWarpSpecializedILi16ENS5_IJNS4_1CILi1EEESB_SB_EEENS1_35KernelTmaWarpSpecializedCooperativeEEENS5_IJNSA_ILi384EEENSA_ILi48EEENSA_ILi32EEEEEEaNS5_IJlSB_lEEEaSJ_NS4_8TiledMMAINS4_8MMA_AtomIJNS4_4SM904GMMA26MMA_64x16x32_S32S8S8_SS_TNEEEENS4_6LayoutINS5_IJNSA_ILi2EEESB_SB_EEENS5_IJSB_NSA_ILi0EEEST_EEEEENS5_IJNS4_10UnderscoreESW_SW_EEEEENS4_13SM90_TMA_LOADENS4_14ComposedLayoutINS4_7SwizzleILi1ELi4ELi3EEENS4_18smem_ptr_flag_bitsILi8EEENSQ_INS5_IJNSA_ILi8EEESH_EEENS5_IJSH_SB_EEEEEEEvNS4_8identityESZ_S19_vS1A_EENS_8epilogue10collective6detail29Sm90TmaWarpSpecializedAdapterINS1D_15DefaultEpilogueIaSJ_SJ_NS1C_6thread17LinearCombinationIaLi1EiiLNS1H_9ScaleType4KindE0ELNS_15FloatRoundStyleE2EaEENS1_15EpilogueDefaultEEEEEvvEEEEvNT_6ParamsE --------------------------
	.section	.text._ZN7cutlass13device_kernelINS_4gemm6kernel13GemmUniversalIN4cute5tupleIJiiiiEEENS1_10collective13CollectiveMmaINS1_34MainloopSm90TmaGmmaWarpSpecializedILi16ENS5_IJNS4_1CILi1EEESB_SB_EEENS1_35KernelTmaWarpSpecializedCooperativeEEENS5_IJNSA_ILi384EEENSA_ILi48EEENSA_ILi32EEEEEEaNS5_IJlSB_lEEEaSJ_NS4_8TiledMMAINS4_8MMA_AtomIJNS4_4SM904GMMA26MMA_64x16x32_S32S8S8_SS_TNEEEENS4_6LayoutINS5_IJNSA_ILi2EEESB_SB_EEENS5_IJSB_NSA_ILi0EEEST_EEEEENS5_IJNS4_10UnderscoreESW_SW_EEEEENS4_13SM90_TMA_LOADENS4_14ComposedLayoutINS4_7SwizzleILi1ELi4ELi3EEENS4_18smem_ptr_flag_bitsILi8EEENSQ_INS5_IJNSA_ILi8EEESH_EEENS5_IJSH_SB_EEEEEEEvNS4_8identityESZ_S19_vS1A_EENS_8epilogue10collective6detail29Sm90TmaWarpSpecializedAdapterINS1D_15DefaultEpilogueIaSJ_SJ_NS1C_6thread17LinearCombinationIaLi1EiiLNS1H_9ScaleType4KindE0ELNS_15FloatRoundStyleE2EaEENS1_15EpilogueDefaultEEEEEvvEEEEvNT_6ParamsE,"ax",@progbits
	.align	128
.text._ZN7cutlass13device_kernelINS_4gemm6kernel13GemmUniversalIN4cute5tupleIJiiiiEEENS1_10collective13CollectiveMmaINS1_34MainloopSm90TmaGmmaWarpSpecializedILi16ENS5_IJNS4_1CILi1EEESB_SB_EEENS1_35KernelTmaWarpSpecializedCooperativeEEENS5_IJNSA_ILi384EEENSA_ILi48EEENSA_ILi32EEEEEEaNS5_IJlSB_lEEEaSJ_NS4_8TiledMMAINS4_8MMA_AtomIJNS4_4SM904GMMA26MMA_64x16x32_S32S8S8_SS_TNEEEENS4_6LayoutINS5_IJNSA_ILi2EEESB_SB_EEENS5_IJSB_NSA_ILi0EEEST_EEEEENS5_IJNS4_10UnderscoreESW_SW_EEEEENS4_13SM90_TMA_LOADENS4_14ComposedLayoutINS4_7SwizzleILi1ELi4ELi3EEENS4_18smem_ptr_flag_bitsILi8EEENSQ_INS5_IJNSA_ILi8EEESH_EEENS5_IJSH_SB_EEEEEEEvNS4_8identityESZ_S19_vS1A_EENS_8epilogue10collective6detail29Sm90TmaWarpSpecializedAdapterINS1D_15DefaultEpilogueIaSJ_SJ_NS1C_6thread17LinearCombinationIaLi1EiiLNS1H_9ScaleType4KindE0ELNS_15FloatRoundStyleE2EaEENS1_15EpilogueDefaultEEEEEvvEEEEvNT_6ParamsE:
        .type           _ZN7cutlass13device_kernelINS_4gemm6kernel13GemmUniversalIN4cute5tupleIJiiiiEEENS1_10collective13CollectiveMmaINS1_34MainloopSm90TmaGmmaWarpSpecializedILi16ENS5_IJNS4_1CILi1EEESB_SB_EEENS1_35KernelTmaWarpSpecializedCooperativeEEENS5_IJNSA_ILi384EEENSA_ILi48EEENSA_ILi32EEEEEEaNS5_IJlSB_lEEEaSJ_NS4_8TiledMMAINS4_8MMA_AtomIJNS4_4SM904GMMA26MMA_64x16x32_S32S8S8_SS_TNEEEENS4_6LayoutINS5_IJNSA_ILi2EEESB_SB_EEENS5_IJSB_NSA_ILi0EEEST_EEEEENS5_IJNS4_10UnderscoreESW_SW_EEEEENS4_13SM90_TMA_LOADENS4_14ComposedLayoutINS4_7SwizzleILi1ELi4ELi3EEENS4_18smem_ptr_flag_bitsILi8EEENSQ_INS5_IJNSA_ILi8EEESH_EEENS5_IJSH_SB_EEEEEEEvNS4_8identityESZ_S19_vS1A_EENS_8epilogue10collective6detail29Sm90TmaWarpSpecializedAdapterINS1D_15DefaultEpilogueIaSJ_SJ_NS1C_6thread17LinearCombinationIaLi1EiiLNS1H_9ScaleType4KindE0ELNS_15FloatRoundStyleE2EaEENS1_15EpilogueDefaultEEEEEvvEEEEvNT_6ParamsE,@function
        .size           _ZN7cutlass13device_kernelINS_4gemm6kernel13GemmUniversalIN4cute5tupleIJiiiiEEENS1_10collective13CollectiveMmaINS1_34MainloopSm90TmaGmmaWarpSpecializedILi16ENS5_IJNS4_1CILi1EEESB_SB_EEENS1_35KernelTmaWarpSpecializedCooperativeEEENS5_IJNSA_ILi384EEENSA_ILi48EEENSA_ILi32EEEEEEaNS5_IJlSB_lEEEaSJ_NS4_8TiledMMAINS4_8MMA_AtomIJNS4_4SM904GMMA26MMA_64x16x32_S32S8S8_SS_TNEEEENS4_6LayoutINS5_IJNSA_ILi2EEESB_SB_EEENS5_IJSB_NSA_ILi0EEEST_EEEEENS5_IJNS4_10UnderscoreESW_SW_EEEEENS4_13SM90_TMA_LOADENS4_14ComposedLayoutINS4_7SwizzleILi1ELi4ELi3EEENS4_18smem_ptr_flag_bitsILi8EEENSQ_INS5_IJNSA_ILi8EEESH_EEENS5_IJSH_SB_EEEEEEEvNS4_8identityESZ_S19_vS1A_EENS_8epilogue10collective6detail29Sm90TmaWarpSpecializedAdapterINS1D_15DefaultEpilogueIaSJ_SJ_NS1C_6thread17LinearCombinationIaLi1EiiLNS1H_9ScaleType4KindE0ELNS_15FloatRoundStyleE2EaEENS1_15EpilogueDefaultEEEEEvvEEEEvNT_6ParamsE,(.L_x_117 - _ZN7cutlass13device_kernelINS_4gemm6kernel13GemmUniversalIN4cute5tupleIJiiiiEEENS1_10collective13CollectiveMmaINS1_34MainloopSm90TmaGmmaWarpSpecializedILi16ENS5_IJNS4_1CILi1EEESB_SB_EEENS1_35KernelTmaWarpSpecializedCooperativeEEENS5_IJNSA_ILi384EEENSA_ILi48EEENSA_ILi32EEEEEEaNS5_IJlSB_lEEEaSJ_NS4_8TiledMMAINS4_8MMA_AtomIJNS4_4SM904GMMA26MMA_64x16x32_S32S8S8_SS_TNEEEENS4_6LayoutINS5_IJNSA_ILi2EEESB_SB_EEENS5_IJSB_NSA_ILi0EEEST_EEEEENS5_IJNS4_10UnderscoreESW_SW_EEEEENS4_13SM90_TMA_LOADENS4_14ComposedLayoutINS4_7SwizzleILi1ELi4ELi3EEENS4_18smem_ptr_flag_bitsILi8EEENSQ_INS5_IJNSA_ILi8EEESH_EEENS5_IJSH_SB_EEEEEEEvNS4_8identityESZ_S19_vS1A_EENS_8epilogue10collective6detail29Sm90TmaWarpSpecializedAdapterINS1D_15DefaultEpilogueIaSJ_SJ_NS1C_6thread17LinearCombinationIaLi1EiiLNS1H_9ScaleType4KindE0ELNS_15FloatRoundStyleE2EaEENS1_15EpilogueDefaultEEEEEvvEEEEvNT_6ParamsE)
        .other          _ZN7cutlass13device_kernelINS_4gemm6kernel13GemmUniversalIN4cute5tupleIJiiiiEEENS1_10collective13CollectiveMmaINS1_34MainloopSm90TmaGmmaWarpSpecializedILi16ENS5_IJNS4_1CILi1EEESB_SB_EEENS1_35KernelTmaWarpSpecializedCooperativeEEENS5_IJNSA_ILi384EEENSA_ILi48EEENSA_ILi32EEEEEEaNS5_IJlSB_lEEEaSJ_NS4_8TiledMMAINS4_8MMA_AtomIJNS4_4SM904GMMA26MMA_64x16x32_S32S8S8_SS_TNEEEENS4_6LayoutINS5_IJNSA_ILi2EEESB_SB_EEENS5_IJSB_NSA_ILi0EEEST_EEEEENS5_IJNS4_10UnderscoreESW_SW_EEEEENS4_13SM90_TMA_LOADENS4_14ComposedLayoutINS4_7SwizzleILi1ELi4ELi3EEENS4_18smem_ptr_flag_bitsILi8EEENSQ_INS5_IJNSA_ILi8EEESH_EEENS5_IJSH_SB_EEEEEEEvNS4_8identityESZ_S19_vS1A_EENS_8epilogue10collective6detail29Sm90TmaWarpSpecializedAdapterINS1D_15DefaultEpilogueIaSJ_SJ_NS1C_6thread17LinearCombinationIaLi1EiiLNS1H_9ScaleType4KindE0ELNS_15FloatRoundStyleE2EaEENS1_15EpilogueDefaultEEEEEvvEEEEvNT_6ParamsE,@"STO_CUDA_ENTRY STV_DEFAULT"
_ZN7cutlass13device_kernelINS_4gemm6kernel13GemmUniversalIN4cute5tupleIJiiiiEEENS1_10collective13CollectiveMmaINS1_34MainloopSm90TmaGmmaWarpSpecializedILi16ENS5_IJNS4_1CILi1EEESB_SB_EEENS1_35KernelTmaWarpSpecializedCooperativeEEENS5_IJNSA_ILi384EEENSA_ILi48EEENSA_ILi32EEEEEEaNS5_IJlSB_lEEEaSJ_NS4_8TiledMMAINS4_8MMA_AtomIJNS4_4SM904GMMA26MMA_64x16x32_S32S8S8_SS_TNEEEENS4_6LayoutINS5_IJNSA_ILi2EEESB_SB_EEENS5_IJSB_NSA_ILi0EEEST_EEEEENS5_IJNS4_10UnderscoreESW_SW_EEEEENS4_13SM90_TMA_LOADENS4_14ComposedLayoutINS4_7SwizzleILi1ELi4ELi3EEENS4_18smem_ptr_flag_bitsILi8EEENSQ_INS5_IJNSA_ILi8EEESH_EEENS5_IJSH_SB_EEEEEEEvNS4_8identityESZ_S19_vS1A_EENS_8epilogue10collective6detail29Sm90TmaWarpSpecializedAdapterINS1D_15DefaultEpilogueIaSJ_SJ_NS1C_6thread17LinearCombinationIaLi1EiiLNS1H_9ScaleType4KindE0ELNS_15FloatRoundStyleE2EaEENS1_15EpilogueDefaultEEEEEvvEEEEvNT_6ParamsE:
[----:B------:R-:W0:Y:S01]  /*0000*/  LDC R1, c[0x0][0x28] ;  /* 0x00000a00ff017b82 */ /* 0x000e220000000800 */
[----:B------:R-:W1:Y:S01]  /*0010*/  S2R R18, SR_TID.X ;  /* 0x0000000000127919 */ /* 0x000e620000002100 */
[----:B------:R-:W-:Y:S01]  /*0020*/  ELECT P0, URZ, PT ;  /* 0x00000000003f782f */ /* 0x000fe20003800000 */
[----:B------:R-:W-:Y:S01]  /*0030*/  BSSY B0, `(.L_x_0) ;  /* 0x000000f000007945 */ /* 0x000fe20003800000 */
[--C-:B-1----:R-:W-:Y:S02]  /*0040*/  SHF.R.U32.HI R0, RZ, 0x5, R18.reuse ;  /* 0x00000005ff007819 */ /* 0x102fe40000011612 */
[----:B------:R-:W-:-:S03]  /*0050*/  SHF.R.U32.HI R14, RZ, 0x7, R18 ;  /* 0x00000007ff0e7819 */ /* 0x000fc60000011612 */
[----:B------:R-:W1:Y:S04]  /*0060*/  SHFL.IDX PT, R7, R0, RZ, 0x1f ;  /* 0x00001fff00077589 */ /* 0x000e6800000e0000 */
[----:B------:R2:W3:Y:S01]  /*0070*/  SHFL.IDX PT, R8, R14, RZ, 0x1f ;  /* 0x00001fff0e087589 */ /* 0x0004e200000e0000 */
[----:B-1----:R-:W-:-:S13]  /*0080*/  ISETP.NE.OR P0, PT, R7, RZ, !P0 ;  /* 0x000000ff0700720c */ /* 0x002fda0004705670 */
[----:B0-23--:R-:W-:Y:S05]  /*0090*/  @P0 BRA `(.L_x_1) ;  /* 0x0000000000200947 */ /* 0x00dfea0003800000 */
[----:B------:R-:W-:Y:S02]  /*00a0*/  ULDC.64 UR4, c[0x0][0x198] ;  /* 0x0000660000047ab9 */ /* 0x000fe40000000a00 */
[----:B------:R-:W-:Y:S02]  /*00b0*/  UIADD3 UR6, UP0, UR4, 0xf0, URZ ;  /* 0x000000f004067890 */ /* 0x000fe4000ff1e03f */
[----:B------:R-:W-:Y:S02]  /*00c0*/  UIADD3 UR4, UP1, UR4, 0x1f0, URZ ;  /* 0x000001f004047890 */ /* 0x000fe4000ff3e03f */
[----:B------:R-:W-:Y:S02]  /*00d0*/  UIADD3.X UR7, URZ, UR5, URZ, UP0, !UPT ;  /* 0x000000053f077290 */ /* 0x000fe400087fe43f */
[----:B------:R-:W-:-:S07]  /*00e0*/  UIADD3.X UR5, URZ, UR5, URZ, UP1, !UPT ;  /* 0x000000053f057290 */ /* 0x000fce0008ffe43f */
[----:B------:R0:W-:Y:S02]  /*00f0*/  UTMACCTL.PF [UR6] ;  /* 0x00000000060079b9 */ /* 0x0001e40008040000 */
[----:B------:R0:W-:Y:S02]  /*0100*/  UTMACCTL.PF [UR4] ;  /* 0x00000000040079b9 */ /* 0x0001e40008040000 */
[----:B0-----:R-:W-:Y:S01]  /*0110*/  NOP ;  /* 0x0000000000007918 */ /* 0x001fe20000000000 */
.L_x_1:
[----:B------:R-:W-:Y:S05]  /*0120*/  BSYNC B0 ;  /* 0x0000000000007941 */ /* 0x000fea0003800000 */
.L_x_0:
[----:B------:R-:W0:Y:S02]  /*0130*/  SHFL.IDX PT, R2, R0, RZ, 0x1f ;  /* 0x00001fff00027589 */ /* 0x000e2400000e0000 */
[----:B0-----:R-:W-:-:S13]  /*0140*/  ISETP.NE.AND P0, PT, R2, RZ, PT ;  /* 0x000000ff0200720c */ /* 0x001fda0003f05270 */
[----:B------:R-:W-:Y:S05]  /*0150*/  @P0 BRA `(.L_x_2) ;  /* 0x0000000000c40947 */ /* 0x000fea0003800000 */
[----:B------:R-:W-:Y:S01]  /*0160*/  ELECT P0, URZ, PT ;  /* 0x00000000003f782f */ /* 0x000fe20003800000 */
[----:B------:R-:W-:-:S12]  /*0170*/  BSSY B0, `(.L_x_2) ;  /* 0x000002f000007945 */ /* 0x000fd80003800000 */
[----:B------:R-:W-:Y:S05]  /*0180*/  @!P0 BRA `(.L_x_3) ;  /* 0x0000000000b48947 */ /* 0x000fea0003800000 */
[----:B------:R-:W0:Y:S01]  /*0190*/  S2UR UR8, SR_CgaCtaId ;  /* 0x00000000000879c3 */ /* 0x000e220000008800 */
[----:B------:R-:W-:Y:S01]  /*01a0*/  UMOV UR4, 0x400 ;  /* 0x0000040000047882 */ /* 0x000fe20000000000 */
[----:B------:R-:W-:Y:S01]  /*01b0*/  UMOV UR5, 0x1 ;  /* 0x0000000100057882 */ /* 0x000fe20000000000 */
[----:B------:R-:W-:Y:S02]  /*01c0*/  UMOV UR6, 0x100 ;  /* 0x0000010000067882 */ /* 0x000fe40000000000 */
[----:B------:R-:W-:-:S04]  /*01d0*/  UIADD3 UR6, -UR6, 0x100000, URZ ;  /* 0x0010000006067890 */ /* 0x000fc8000fffe13f */
[----:B------:R-:W-:Y:S02]  /*01e0*/  USHF.L.U32 UR7, UR6, 0xb, URZ ;  /* 0x0000000b06077899 */ /* 0x000fe4000800063f */
[----:B------:R-:W-:Y:S02]  /*01f0*/  USHF.L.U32 UR6, UR6, 0x1, URZ ;  /* 0x0000000106067899 */ /* 0x000fe4000800063f */
[----:B0-----:R-:W-:Y:S02]  /*0200*/  ULEA UR8, UR8, UR4, 0x18 ;  /* 0x0000000408087291 */ /* 0x001fe4000f8ec03f */
[----:B------:R-:W-:-:S04]  /*0210*/  UIADD3 UR4, -UR5, 0x100000, URZ ;  /* 0x0010000005047890 */ /* 0x000fc8000fffe13f */
[----:B------:R-:W-:Y:S02]  /*0220*/  USHF.L.U32 UR5, UR4, 0xb, URZ ;  /* 0x0000000b04057899 */ /* 0x000fe4000800063f */
[----:B------:R-:W-:Y:S01]  /*0230*/  USHF.L.U32 UR4, UR4, 0x1, URZ ;  /* 0x0000000104047899 */ /* 0x000fe2000800063f */
[----:B------:R-:W0:Y:S11]  /*0240*/  FENCE.VIEW.ASYNC.S ;  /* 0x00000000000073c6 */ /* 0x000e360000000000 */
[----:B0-----:R0:W1:Y:S01]  /*0250*/  SYNCS.EXCH.64 URZ, [UR8], UR4 ;  /* 0x00000004083f75b2 */ /* 0x0010620008000100 */
[----:B------:R0:W2:Y:S01]  /*0260*/  SYNCS.EXCH.64 URZ, [UR8+0x80], UR6 ;  /* 0x00008006083f75b2 */ /* 0x0000a20008000100 */
[----:B------:R0:W3:Y:S01]  /*0270*/  SYNCS.EXCH.64 URZ, [UR8+0x8], UR4 ;  /* 0x00000804083f75b2 */ /* 0x0000e20008000100 */
[----:B------:R0:W4:Y:S01]  /*0280*/  SYNCS.EXCH.64 URZ, [UR8+0x88], UR6 ;  /* 0x00008806083f75b2 */ /* 0x0001220008000100 */
[----:B------:R0:W0:Y:S01]  /*0290*/  SYNCS.EXCH.64 URZ, [UR8+0x10], UR4 ;  /* 0x00001004083f75b2 */ /* 0x0000220008000100 */
        /* <DEDUP_REMOVED lines=27> */
[----:B-1234-:R-:W-:Y:S01]  /*0450*/  NOP ;  /* 0x0000000000007918 */ /* 0x01efe20000000000 */
.L_x_3:
[----:B0-----:R-:W-:Y:S05]  /*0460*/  BSYNC B0 ;  /* 0x0000000000007941 */ /* 0x001fea0003800000 */
.L_x_2:
[----:B------:R-:W0:Y:S01]  /*0470*/  SHFL.IDX PT, R0, R0, RZ, 0x1f ;  /* 0x00001fff00007589 */ /* 0x000e2200000e0000 */
[----:B------:R-:W-:Y:S01]  /*0480*/  ELECT P0, URZ, PT ;  /* 0x00000000003f782f */ /* 0x000fe20003800000 */
[----:B------:R-:W1:Y:S01]  /*0490*/  LDC R2, c[0x0][0x65c] ;  /* 0x00019700ff027b82 */ /* 0x000e620000000800 */
[----:B------:R-:W-:Y:S01]  /*04a0*/  UMOV UR4, 0x20 ;  /* 0x0000002000047882 */ /* 0x000fe20000000000 */
[----:B------:R-:W2:Y:S01]  /*04b0*/  S2R R3, SR_CTAID.Y ;  /* 0x0000000000037919 */ /* 0x000ea20000002600 */
[----:B------:R-:W-:Y:S01]  /*04c0*/  NOP ;  /* 0x0000000000007918 */ /* 0x000fe20000000000 */
[----:B------:R-:W-:Y:S01]  /*04d0*/  ISETP.NE.AND P2, PT, R8, RZ, PT ;  /* 0x000000ff0800720c */ /* 0x000fe20003f45270 */
[----:B------:R-:W-:Y:S01]  /*04e0*/  NOP ;  /* 0x0000000000007918 */ /* 0x000fe20000000000 */
[----:B------:R-:W3:Y:S01]  /*04f0*/  S2R R6, SR_CTAID.X ;  /* 0x0000000000067919 */ /* 0x000ee20000002500 */
[----:B------:R-:W-:Y:S02]  /*0500*/  LOP3.LUT R118, R118, 0xfffeffff, RZ, 0xc0, !PT ;  /* 0xfffeffff76767812 */ /* 0x000fe400078ec0ff */
[----:B0-----:R-:W-:-:S02]  /*0510*/  ISETP.NE.OR P0, PT, R0, RZ, !P0 ;  /* 0x000000ff0000720c */ /* 0x001fc40004705670 */
[----:B-1----:R-:W-:Y:S02]  /*0520*/  ISETP.NE.AND P3, PT, R2, 0x1, PT ;  /* 0x000000010200780c */ /* 0x002fe40003f65270 */
[----:B------:R-:W-:-:S04]  /*0530*/  SHF.R.S32.HI R0, RZ, 0x1f, R7 ;  /* 0x0000001fff007819 */ /* 0x000fc80000011407 */
[----:B------:R-:W-:-:S04]  /*0540*/  LEA.HI R0, R0, R7, RZ, 0x2 ;  /* 0x0000000700007211 */ /* 0x000fc800078f10ff */
[----:B------:R-:W-:Y:S01]  /*0550*/  LOP3.LUT R0, R0, 0xfffffffc, RZ, 0xc0, !PT ;  /* 0xfffffffc00007812 */ /* 0x000fe200078ec0ff */
[----:B------:R-:W-:Y:S01]  /*0560*/  VOTEU.ALL UP0, P0 ;  /* 0x00000000003f7886 */ /* 0x000fe20000000000 */
[----:B------:R-:W-:Y:S01]  /*0570*/  VOTEU.ALL UP1, P0 ;  /* 0x00000000003f7886 */ /* 0x000fe20000020000 */
[----:B------:R-:W3:Y:S01]  /*0580*/  @P3 LDC R17, c[0x0][0x10] ;  /* 0x00000400ff113b82 */ /* 0x000ee20000000800 */
[----:B--2---:R-:W-:Y:S01]  /*0590*/  @P3 IMAD.MOV.U32 R4, RZ, RZ, R3 ;  /* 0x000000ffff043224 */ /* 0x004fe200078e0003 */
[----:B------:R-:W-:Y:S01]  /*05a0*/  @P3 LOP3.LUT R118, R118, 0x10000, RZ, 0xfc, !PT ;  /* 0x0001000076763812 */ /* 0x000fe200078efcff */
[----:B------:R-:W-:Y:S01]  /*05b0*/  @!UP0 UMOV UR6, 0x400 ;  /* 0x0000040000068882 */ /* 0x000fe20000000000 */
[----:B------:R-:W-:-:S04]  /*05c0*/  @!UP0 UIADD3 UR4, -UR4, 0x100000, URZ ;  /* 0x0010000004048890 */ /* 0x000fc8000fffe13f */
[----:B------:R-:W-:Y:S02]  /*05d0*/  @!UP0 USHF.L.U32 UR5, UR4, 0xb, URZ ;  /* 0x0000000b04058899 */ /* 0x000fe4000800063f */
[----:B------:R-:W-:Y:S01]  /*05e0*/  @!UP0 USHF.L.U32 UR4, UR4, 0x1, URZ ;  /* 0x0000000104048899 */ /* 0x000fe2000800063f */
[----:B------:R-:W-:Y:S02]  /*05f0*/  IMAD.IADD R0, R7, 0x1, -R0 ;  /* 0x0000000107007824 */ /* 0x000fe400078e0a00 */
[----:B------:R-:W-:Y:S01]  /*0600*/  @P3 IMAD.MOV.U32 R5, RZ, RZ, RZ ;  /* 0x000000ffff053224 */ /* 0x000fe200078e00ff */
[----:B------:R-:W0:Y:S01]  /*0610*/  @!UP0 S2UR UR7, SR_CgaCtaId ;  /* 0x00000000000789c3 */ /* 0x000e220000008800 */
[----:B------:R-:W-:Y:S01]  /*0620*/  IMAD.MOV.U32 R7, RZ, RZ, RZ ;  /* 0x000000ffff077224 */ /* 0x000fe200078e00ff */
[----:B------:R-:W-:-:S06]  /*0630*/  ISETP.NE.AND P1, PT, R0, 0x3, PT ;  /* 0x000000030000780c */ /* 0x000fcc0003f25270 */
[----:B------:R-:W1:Y:S01]  /*0640*/  @!P3 LDC R9, c[0x0][0xc] ;  /* 0x00000300ff09bb82 */ /* 0x000e620000000800 */
[----:B---3--:R-:W-:Y:S01]  /*0650*/  @P3 IMAD.WIDE.U32 R16, R6, R17, R4 ;  /* 0x0000001106103225 */ /* 0x008fe200078e0004 */
[----:B0-----:R-:W-:Y:S01]  /*0660*/  @!UP0 ULEA UR8, UR7, UR6, 0x18 ;  /* 0x0000000607088291 */ /* 0x001fe2000f8ec03f */
[----:B------:R-:W-:Y:S02]  /*0670*/  VOTEU.ALL UP0, P0 ;  /* 0x00000000003f7886 */ /* 0x000fe40000000000 */
[----:B------:R-:W-:Y:S01]  /*0680*/  ULDC UR6, c[0x0][0xc] ;  /* 0x0000030000067ab9 */ /* 0x000fe20000000800 */
[----:B------:R-:W-:Y:S01]  /*0690*/  ISETP.EQ.OR P0, PT, R0, RZ, !P1 ;  /* 0x000000ff0000720c */ /* 0x000fe20004f02670 */
[----:B------:R-:W-:-:S03]  /*06a0*/  ULDC UR7, c[0x0][0x10] ;  /* 0x0000040000077ab9 */ /* 0x000fc60000000800 */
[C---:B------:R-:W-:Y:S01]  /*06b0*/  ISETP.EQ.AND P0, PT, R8.reuse, RZ, P0 ;  /* 0x000000ff0800720c */ /* 0x040fe20000702270 */
[----:B------:R-:W-:Y:S02]  /*06c0*/  VIADD R8, R8, 0xffffffff ;  /* 0xffffffff08087836 */ /* 0x000fe40000000000 */
[----:B-1----:R-:W-:Y:S01]  /*06d0*/  @!P3 IMAD.WIDE.U32 R4, R9, R3, R6 ;  /* 0x000000030904b225 */ /* 0x002fe200078e0006 */
[----:B------:R-:W0:Y:S02]  /*06e0*/  FENCE.VIEW.ASYNC.S ;  /* 0x00000000000073c6 */ /* 0x000e240000000000 */
[----:B0-----:R-:W0:Y:S01]  /*06f0*/  @!UP0 SYNCS.EXCH.64 URZ, [UR8+0x110], UR4 ;  /* 0x00011004083f85b2 */ /* 0x001e220008000100 */
[----:B------:R-:W-:Y:S01]  /*0700*/  SEL R19, RZ, 0x1, !P0 ;  /* 0x00000001ff137807 */ /* 0x000fe20004000000 */
[----:B------:R-:W-:Y:S01]  /*0710*/  @P3 IMAD.MOV.U32 R9, RZ, RZ, RZ ;  /* 0x000000ffff093224 */ /* 0x000fe200078e00ff */
[----:B------:R-:W-:Y:S01]  /*0720*/  ISETP.GE.U32.AND P1, PT, R8, 0x2, PT ;  /* 0x000000020800780c */ /* 0x000fe20003f26070 */
[----:B------:R-:W-:Y:S01]  /*0730*/  @!P3 IMAD.MOV.U32 R16, RZ, RZ, R4 ;  /* 0x000000ffff10b224 */ /* 0x000fe200078e0004 */
[----:B------:R-:W-:Y:S01]  /*0740*/  LOP3.LUT R4, R18, 0x7f, RZ, 0xc0, !PT ;  /* 0x0000007f12047812 */ /* 0x000fe200078ec0ff */
[----:B------:R-:W-:Y:S01]  /*0750*/  @P3 IMAD.IADD R17, R17, 0x1, R9 ;  /* 0x0000000111113824 */ /* 0x000fe200078e0209 */
[----:B------:R-:W-:Y:S01]  /*0760*/  SEL R19, R19, 0x2, P1 ;  /* 0x0000000213137807 */ /* 0x000fe20000800000 */
[----:B------:R-:W-:Y:S01]  /*0770*/  @!P3 IMAD.MOV.U32 R17, RZ, RZ, R5 ;  /* 0x000000ffff11b224 */ /* 0x000fe200078e0005 */
[----:B------:R1:W0:Y:S01]  /*0780*/  @!UP1 SYNCS.EXCH.64 URZ, [UR8+0x118], UR4 ;  /* 0x00011804083f95b2 */ /* 0x0002220008000100 */
[----:B------:R-:W-:Y:S01]  /*0790*/  NOP ;  /* 0x0000000000007918 */ /* 0x000fe20000000000 */
[----:B-1----:R-:W-:-:S03]  /*07a0*/  UIMAD.WIDE.U32 UR4, UR6, UR7, URZ ;  /* 0x00000007060472a5 */ /* 0x002fc6000f8e003f */
[----:B------:R-:W-:Y:S02]  /*07b0*/  ULDC UR6, c[0x0][0x14] ;  /* 0x0000050000067ab9 */ /* 0x000fe40000000800 */
[----:B------:R-:W-:Y:S02]  /*07c0*/  UIMAD.WIDE.U32 UR36, UR4, UR6, URZ ;  /* 0x00000006042472a5 */ /* 0x000fe4000f8e003f */
[----:B------:R-:W-:-:S04]  /*07d0*/  UIMAD UR42, UR5, UR6, URZ ;  /* 0x00000006052a72a4 */ /* 0x000fc8000f8e023f */
[----:B------:R-:W-:Y:S01]  /*07e0*/  UIADD3 UR42, UR37, UR42, URZ ;  /* 0x0000002a252a7290 */ /* 0x000fe2000fffe03f */
[----:B0-----:R-:W-:Y:S06]  /*07f0*/  BAR.SYNC.DEFER_BLOCKING 0x0 ;  /* 0x0000000000007b1d */ /* 0x001fec0000010000 */
[----:B------:R-:W-:Y:S05]  /*0800*/  @!P2 BRA `(.L_x_4) ;  /* 0x0000005c00c8a947 */ /* 0x000fea0003800000 */
[----:B------:R-:W-:-:S13]  /*0810*/  ISETP.GT.U32.AND P0, PT, R8, 0x1, PT ;  /* 0x000000010800780c */ /* 0x000fda0003f04070 */
[----:B------:R-:W-:Y:S05]  /*0820*/  @P0 EXIT ;  /* 0x000000000000094d */ /* 0x000fea0003800000 */
[----:B------:R-:W-:Y:S01]  /*0830*/  ULDC.64 UR4, c[0x0][0x650] ;  /* 0x0001940000047ab9 */ /* 0x000fe20000000a00 */
[----:B------:R-:W-:Y:S01]  /*0840*/  PRMT R0, RZ, 0x7610, R0 ;  /* 0x00007610ff007816 */ /* 0x000fe20000000000 */
[----:B------:R-:W-:Y:S01]  /*0850*/  IMAD.MOV.U32 R107, RZ, RZ, -0x1 ;  /* 0xffffffffff6b7424 */ /* 0x000fe200078e00ff */
[----:B------:R-:W-:Y:S01]  /*0860*/  ISETP.GE.U32.AND P0, PT, R16, UR4, PT ;  /* 0x0000000410007c0c */ /* 0x000fe2000bf06070 */
[----:B------:R-:W-:Y:S02]  /*0870*/  IMAD.MOV.U32 R108, RZ, RZ, -0x1 ;  /* 0xffffffffff6c7424 */ /* 0x000fe400078e00ff */
[----:B------:R-:W-:Y:S01]  /*0880*/  IMAD.MOV.U32 R106, RZ, RZ, -0x1 ;  /* 0xffffffffff6a7424 */ /* 0x000fe200078e00ff */
[----:B------:R-:W-:-:S13]  /*0890*/  ISETP.GE.U32.AND.EX P0, PT, R17, UR5, PT, P0 ;  /* 0x0000000511007c0c */ /* 0x000fda000bf06100 */
[----:B------:R-:W-:Y:S05]  /*08a0*/  @P0 BRA `(.L_x_5) ;  /* 0x0000000400580947 */ /* 0x000fea0003800000 */
[----:B------:R-:W0:Y:S01]  /*08b0*/  LDC.64 R20, c[0x0][0x628] ;  /* 0x00018a00ff147b82 */ /* 0x000e220000000a00 */
[----:B------:R-:W-:Y:S02]  /*08c0*/  IMAD.MOV.U32 R8, RZ, RZ, R16 ;  /* 0x000000ffff087224 */ /* 0x000fe400078e0010 */
[----:B------:R-:W-:-:S05]  /*08d0*/  IMAD.MOV.U32 R9, RZ, RZ, R17 ;  /* 0x000000ffff097224 */ /* 0x000fca00078e0011 */
[----:B------:R-:W1:Y:S08]  /*08e0*/  LDC R0, c[0x0][0x630] ;  /* 0x00018c00ff007b82 */ /* 0x000e700000000800 */
[----:B------:R-:W2:Y:S01]  /*08f0*/  LDC.64 R22, c[0x0][0x620] ;  /* 0x00018800ff167b82 */ /* 0x000ea20000000a00 */
[----:B0-----:R-:W-:-:S04]  /*0900*/  ISETP.NE.U32.AND P0, PT, R20, RZ, PT ;  /* 0x000000ff1400720c */ /* 0x001fc80003f05070 */
[----:B------:R-:W-:-:S13]  /*0910*/  ISETP.NE.AND.EX P0, PT, R21, RZ, PT, P0 ;  /* 0x000000ff1500720c */ /* 0x000fda0003f05300 */
[----:B-12---:R-:W-:Y:S05]  /*0920*/  @!P0 BRA `(.L_x_6) ;  /* 0x0000000000288947 */ /* 0x006fea0003800000 */
[----:B------:R-:W0:Y:S02]  /*0930*/  LDC R5, c[0x0][0x634] ;  /* 0x00018d00ff057b82 */ /* 0x000e240000000800 */
[----:B0-----:R-:W-:-:S05]  /*0940*/  IADD3 R5, P0, R16, R5, RZ ;  /* 0x0000000510057210 */ /* 0x001fca0007f1e0ff */
[----:B------:R-:W-:-:S04]  /*0950*/  IMAD.X R15, RZ, RZ, R17, P0 ;  /* 0x000000ffff0f7224 */ /* 0x000fc800000e0611 */
[----:B------:R-:W-:-:S04]  /*0960*/  IMAD.WIDE.U32 R8, R15, R20, RZ ;  /* 0x000000140f087225 */ /* 0x000fc800078e00ff */
[----:B------:R-:W-:-:S04]  /*0970*/  IMAD.WIDE.U32 R10, P0, R5, R21, R8 ;  /* 0x00000015050a7225 */ /* 0x000fc80007800008 */
[----:B------:R-:W-:-:S04]  /*0980*/  IMAD.WIDE.U32 R8, R5, R20, RZ ;  /* 0x0000001405087225 */ /* 0x000fc800078e00ff */
[----:B------:R-:W-:Y:S01]  /*0990*/  IMAD.X R13, RZ, RZ, RZ, P0 ;  /* 0x000000ffff0d7224 */ /* 0x000fe200000e06ff */
[----:B------:R-:W-:Y:S01]  /*09a0*/  IADD3 RZ, P0, R9, R10, RZ ;  /* 0x0000000a09ff7210 */ /* 0x000fe20007f1e0ff */
[----:B------:R-:W-:-:S04]  /*09b0*/  IMAD.MOV.U32 R12, RZ, RZ, R11 ;  /* 0x000000ffff0c7224 */ /* 0x000fc800078e000b */
[----:B------:R-:W-:-:S08]  /*09c0*/  IMAD.WIDE.U32.X R8, R15, R21, R12, P0 ;  /* 0x000000150f087225 */ /* 0x000fd000000e040c */
.L_x_6:
[-CC-:B------:R-:W-:Y:S01]  /*09d0*/  SHF.R.U64 R106, R8, R0.reuse, R9.reuse ;  /* 0x00000000086a7219 */ /* 0x180fe20000001209 */
[----:B------:R-:W0:Y:S01]  /*09e0*/  LDC.64 R28, c[0x0][0x640] ;  /* 0x00019000ff1c7b82 */ /* 0x000e220000000a00 */
[----:B------:R-:W-:Y:S01]  /*09f0*/  SHF.R.U32.HI R5, RZ, R0, R9 ;  /* 0x00000000ff057219 */ /* 0x000fe20000011609 */
[----:B------:R-:W-:Y:S01]  /*0a00*/  ULDC UR4, c[0x0][0x150] ;  /* 0x0000540000047ab9 */ /* 0x000fe20000000800 */
[----:B------:R-:W-:Y:S02]  /*0a10*/  IADD3 R7, P0, RZ, -R106, RZ ;  /* 0x8000006aff077210 */ /* 0x000fe40007f1e0ff */
[----:B------:R-:W-:-:S03]  /*0a20*/  I2FP.F32.U32 R0, R6 ;  /* 0x0000000600007245 */ /* 0x000fc60000201000 */
[----:B------:R-:W1:Y:S01]  /*0a30*/  LDC R12, c[0x0][0x618] ;  /* 0x00018600ff0c7b82 */ /* 0x000e620000000800 */
[----:B------:R-:W-:Y:S02]  /*0a40*/  IMAD.X R11, RZ, RZ, ~R5, P0 ;  /* 0x000000ffff0b7224 */ /* 0x000fe400000e0e05 */
[----:B------:R-:W-:Y:S01]  /*0a50*/  FMUL R0, R0, UR4 ;  /* 0x0000000400007c20 */ /* 0x000fe20008400000 */
[----:B------:R-:W-:Y:S01]  /*0a60*/  IMAD.WIDE.U32 R8, R7, R22, R16 ;  /* 0x0000001607087225 */ /* 0x000fe200078e0010 */
[----:B------:R-:W-:-:S03]  /*0a70*/  ULDC UR4, c[0x0][0x154] ;  /* 0x0000550000047ab9 */ /* 0x000fc60000000800 */
[----:B------:R-:W-:Y:S01]  /*0a80*/  IMAD R10, R11, R22, RZ ;  /* 0x000000160b0a7224 */ /* 0x000fe200078e02ff */
[----:B------:R-:W2:Y:S01]  /*0a90*/  LDC R5, c[0x0][0x144] ;  /* 0x00005100ff057b82 */ /* 0x000ea20000000800 */
[----:B------:R-:W3:Y:S01]  /*0aa0*/  F2I.U32.TRUNC.NTZ R0, R0 ;  /* 0x0000000000007305 */ /* 0x000ee2000020f000 */
[----:B------:R-:W-:Y:S02]  /*0ab0*/  IMAD.MOV.U32 R11, RZ, RZ, -0x1 ;  /* 0xffffffffff0b7424 */ /* 0x000fe400078e00ff */
[----:B------:R-:W-:-:S04]  /*0ac0*/  IMAD R7, R7, R23, R10 ;  /* 0x0000001707077224 */ /* 0x000fc800078e020a */
[----:B------:R-:W4:Y:S01]  /*0ad0*/  LDC R24, c[0x0][0x608] ;  /* 0x00018200ff187b82 */ /* 0x000f220000000800 */
[----:B------:R-:W-:Y:S01]  /*0ae0*/  IMAD.IADD R9, R9, 0x1, R7 ;  /* 0x0000000109097824 */ /* 0x000fe200078e0207 */
[----:B0-----:R-:W-:Y:S02]  /*0af0*/  ISETP.NE.U32.AND P0, PT, R28, RZ, PT ;  /* 0x000000ff1c00720c */ /* 0x001fe40003f05070 */
[----:B------:R-:W-:Y:S02]  /*0b00*/  I2FP.F32.U32 R7, R3 ;  /* 0x0000000300077245 */ /* 0x000fe40000201000 */
[----:B------:R-:W-:Y:S02]  /*0b10*/  ISETP.NE.AND.EX P0, PT, R29, RZ, PT, P0 ;  /* 0x000000ff1d00720c */ /* 0x000fe40003f05300 */
[----:B------:R-:W0:Y:S01]  /*0b20*/  LDC R10, c[0x0][0x658] ;  /* 0x00019600ff0a7b82 */ /* 0x000e220000000800 */
[-CC-:B-1----:R-:W-:Y:S01]  /*0b30*/  SHF.R.U64 R22, R8, R12.reuse, R9.reuse ;  /* 0x0000000c08167219 */ /* 0x182fe20000001209 */
[----:B---3--:R-:W-:Y:S01]  /*0b40*/  IMAD.MOV R8, RZ, RZ, -R0 ;  /* 0x000000ffff087224 */ /* 0x008fe200078e0a00 */
[----:B------:R-:W-:Y:S01]  /*0b50*/  SHF.R.U32.HI R9, RZ, R12, R9 ;  /* 0x0000000cff097219 */ /* 0x000fe20000011609 */
[----:B------:R-:W-:-:S04]  /*0b60*/  FMUL R7, R7, UR4 ;  /* 0x0000000407077c20 */ /* 0x000fc80008400000 */
[----:B------:R-:W1:Y:S01]  /*0b70*/  LDC R20, c[0x0][0x148] ;  /* 0x00005200ff147b82 */ /* 0x000e620000000800 */
[----:B--2---:R-:W-:Y:S01]  /*0b80*/  IMAD R0, R5, R8, R6 ;  /* 0x0000000805007224 */ /* 0x004fe200078e0206 */
[----:B------:R2:W3:Y:S06]  /*0b90*/  F2I.U32.TRUNC.NTZ R13, R7 ;  /* 0x00000007000d7305 */ /* 0x0004ec000020f000 */
[----:B------:R-:W1:Y:S01]  /*0ba0*/  LDC R26, c[0x0][0x600] ;  /* 0x00018000ff1a7b82 */ /* 0x000e620000000800 */
[-CC-:B----4-:R-:W-:Y:S02]  /*0bb0*/  SHF.R.U64 R25, R22, R24.reuse, R9.reuse ;  /* 0x0000001816197219 */ /* 0x190fe40000001209 */
[----:B------:R-:W-:Y:S01]  /*0bc0*/  SHF.R.U32.HI R5, RZ, R24, R9 ;  /* 0x00000018ff057219 */ /* 0x000fe20000011609 */
[----:B------:R-:W-:-:S04]  /*0bd0*/  IMAD.MOV.U32 R9, RZ, RZ, 0x1 ;  /* 0x00000001ff097424 */ /* 0x000fc800078e00ff */
[----:B------:R-:W4:Y:S01]  /*0be0*/  LDC R21, c[0x0][0x648] ;  /* 0x00019200ff157b82 */ /* 0x000f220000000800 */
[-C--:B0-----:R-:W-:Y:S02]  /*0bf0*/  SHF.L.U32 R6, R11, R10.reuse, RZ ;  /* 0x0000000a0b067219 */ /* 0x081fe400000006ff */
[-CC-:B------:R-:W-:Y:S02]  /*0c00*/  SHF.R.U64 R24, R25, R10.reuse, R5.reuse ;  /* 0x0000000a19187219 */ /* 0x180fe40000001205 */
[----:B------:R-:W-:Y:S02]  /*0c10*/  SHF.R.U32.HI R15, RZ, R10, R5 ;  /* 0x0000000aff0f7219 */ /* 0x000fe40000011605 */
[----:B------:R-:W-:Y:S01]  /*0c20*/  LOP3.LUT R12, RZ, R6, RZ, 0x33, !PT ;  /* 0x00000006ff0c7212 */ /* 0x000fe200078e33ff */
[----:B------:R-:W0:Y:S01]  /*0c30*/  LDC R23, c[0x0][0x638] ;  /* 0x00018e00ff177b82 */ /* 0x000e220000000800 */
[----:B------:R-:W-:Y:S01]  /*0c40*/  SHF.L.U32 R5, R9, R10, RZ ;  /* 0x0000000a09057219 */ /* 0x000fe200000006ff */
[----:B------:R-:W-:-:S02]  /*0c50*/  IMAD.MOV.U32 R6, RZ, RZ, R24 ;  /* 0x000000ffff067224 */ /* 0x000fc400078e0018 */
[----:B--2---:R-:W-:-:S04]  /*0c60*/  IMAD.MOV.U32 R7, RZ, RZ, R15 ;  /* 0x000000ffff077224 */ /* 0x004fc800078e000f */
[----:B------:R-:W2:Y:S01]  /*0c70*/  LDC R107, c[0x0][0x610] ;  /* 0x00018400ff6b7b82 */ /* 0x000ea20000000800 */
[----:B---3--:R-:W-:Y:S05]  /*0c80*/  @!P0 BRA `(.L_x_7) ;  /* 0x0000000000288947 */ /* 0x008fea0003800000 */
[----:B------:R-:W3:Y:S02]  /*0c90*/  LDC R11, c[0x0][0x64c] ;  /* 0x00019300ff0b7b82 */ /* 0x000ee40000000800 */
[----:B---3--:R-:W-:-:S05]  /*0ca0*/  IADD3 R11, P0, R24, R11, RZ ;  /* 0x0000000b180b7210 */ /* 0x008fca0007f1e0ff */
        /* <DEDUP_REMOVED lines=8> */
.L_x_7:
[----:B----4-:R-:W-:Y:S01]  /*0d30*/  SHF.R.U64 R6, R6, R21, R7 ;  /* 0x0000001506067219 */ /* 0x010fe20000001207 */
[----:B-1----:R-:W-:Y:S01]  /*0d40*/  VIADD R7, R26, 0xffffffff ;  /* 0xffffffff1a077836 */ /* 0x002fe20000000000 */
[----:B------:R-:W-:Y:S01]  /*0d50*/  LOP3.LUT R12, R25, R12, RZ, 0xc0, !PT ;  /* 0x0000000c190c7212 */ /* 0x000fe200078ec0ff */
[----:B------:R-:W-:Y:S02]  /*0d60*/  IMAD.MOV R13, RZ, RZ, -R13 ;  /* 0x000000ffff0d7224 */ /* 0x000fe400078e0a0d */
[----:B------:R-:W-:Y:S02]  /*0d70*/  IMAD.MOV R8, RZ, RZ, -R6 ;  /* 0x000000ffff087224 */ /* 0x000fe400078e0a06 */
[----:B------:R-:W-:Y:S01]  /*0d80*/  IMAD R5, R5, R6, R12 ;  /* 0x0000000605057224 */ /* 0x000fe200078e020c */
[----:B------:R-:W-:Y:S01]  /*0d90*/  LOP3.LUT R6, R22, R7, RZ, 0xc0, !PT ;  /* 0x0000000716067212 */ /* 0x000fe200078ec0ff */
[----:B------:R-:W-:Y:S02]  /*0da0*/  @P3 IMAD R0, R20, R13, R3 ;  /* 0x0000000d14003224 */ /* 0x000fe400078e0203 */
[----:B0-----:R-:W-:-:S02]  /*0db0*/  IMAD R3, R8, R23, R24 ;  /* 0x0000001708037224 */ /* 0x001fc400078e0218 */
[----:B--2---:R-:W-:Y:S02]  /*0dc0*/  IMAD R107, R5, R107, R0 ;  /* 0x0000006b056b7224 */ /* 0x004fe400078e0200 */
[----:B------:R-:W-:Y:S02]  /*0dd0*/  IMAD R6, R3, R26, R6 ;  /* 0x0000001a03067224 */ /* 0x000fe400078e0206 */
[----:B------:R-:W-:-:S03]  /*0de0*/  IMAD.MOV.U32 R0, RZ, RZ, 0x1 ;  /* 0x00000001ff007424 */ /* 0x000fc600078e00ff */
[----:B------:R-:W-:Y:S02]  /*0df0*/  SEL R108, R6, R107, !P3 ;  /* 0x0000006b066c7207 */ /* 0x000fe40005800000 */
[----:B------:R-:W-:-:S07]  /*0e00*/  SEL R107, R107, R6, !P3 ;  /* 0x000000066b6b7207 */ /* 0x000fce0005800000 */
.L_x_5:
[----:B------:R-:W-:-:S08]  /*0e10*/  NOP ;  /* 0x0000000000007918 */ /* 0x000fd00000000000 */
[----:B------:R-:W0:Y:S02]  /*0e20*/  USETMAXREG.TRY_ALLOC.CTAPOOL UP0, 0xe8 ;  /* 0x000000e8000079c8 */ /* 0x000e240008000600 */
[----:B0-----:R-:W-:-:S13]  /*0e30*/  PLOP3.LUT P0, PT, PT, PT, UP0, 0x80, 0x0 ;  /* 0x000000000000781c */ /* 0x001fda0003f0f008 */
[----:B------:R-:W-:Y:S05]  /*0e40*/  @!P0 BRA `(.L_x_5) ;  /* 0xfffffffc00f08947 */ /* 0x000fea000383ffff */
[----:B------:R-:W-:Y:S01]  /*0e50*/  ULDC.64 UR4, c[0x0][0x598] ;  /* 0x0001660000047ab9 */ /* 0x000fe20000000a00 */
[----:B------:R-:W-:Y:S01]  /*0e60*/  ULDC.64 UR38, c[0x0][0x208] ;  /* 0x0000820000267ab9 */ /* 0x000fe20000000a00 */
[----:B------:R-:W-:-:S04]  /*0e70*/  ISETP.NE.U32.AND P0, PT, RZ, UR4, PT ;  /* 0x00000004ff007c0c */ /* 0x000fc8000bf05070 */
[----:B------:R-:W-:-:S13]  /*0e80*/  ISETP.NE.AND.EX P0, PT, RZ, UR5, PT, P0 ;  /* 0x00000005ff007c0c */ /* 0x000fda000bf05300 */
[----:B------:R-:W-:Y:S05]  /*0e90*/  @!P0 BRA `(.L_x_8) ;  /* 0x00000000001c8947 */ /* 0x000fea0003800000 */
[----:B------:R-:W0:Y:S02]  /*0ea0*/  LDC.64 R6, c[0x0][0x598] ;  /* 0x00016600ff067b82 */ /* 0x000e240000000a00 */
[----:B0-----:R-:W2:Y:S02]  /*0eb0*/  LDG.E.64 R6, desc[UR38][R6.64] ;  /* 0x0000002606067981 */ /* 0x001ea4000c1e1b00 */
[----:B--2---:R-:W-:-:S04]  /*0ec0*/  ISETP.NE.U32.AND P0, PT, R6, RZ, PT ;  /* 0x000000ff0600720c */ /* 0x004fc80003f05070 */
[----:B------:R-:W-:-:S13]  /*0ed0*/  ISETP.NE.AND.EX P0, PT, R7, RZ, PT, P0 ;  /* 0x000000ff0700720c */ /* 0x000fda0003f05300 */
[----:B------:R-:W-:Y:S05]  /*0ee0*/  @!P0 BRA `(.L_x_8) ;  /* 0x0000000000088947 */ /* 0x000fea0003800000 */
[----:B------:R0:W5:Y:S01]  /*0ef0*/  LD.E R96, desc[UR38][R6.64] ;  /* 0x0000002606607980 */ /* 0x000162000c101900 */
[----:B------:R-:W-:Y:S05]  /*0f00*/  BRA `(.L_x_9) ;  /* 0x0000000000247947 */ /* 0x000fea0003800000 */
.L_x_8:
[----:B------:R-:W-:Y:S02]  /*0f10*/  ULDC.64 UR4, c[0x0][0x588] ;  /* 0x0001620000047ab9 */ /* 0x000fe40000000a00 */
[----:B------:R-:W-:-:S04]  /*0f20*/  ISETP.NE.U32.AND P0, PT, RZ, UR4, PT ;  /* 0x00000004ff007c0c */ /* 0x000fc8000bf05070 */
[----:B------:R-:W-:-:S13]  /*0f30*/  ISETP.NE.AND.EX P0, PT, RZ, UR5, PT, P0 ;  /* 0x00000005ff007c0c */ /* 0x000fda000bf05300 */
[----:B------:R-:W-:Y:S05]  /*0f40*/  @!P0 BRA `(.L_x_10) ;  /* 0x00000000000c8947 */ /* 0x000fea0003800000 */
[----:B------:R-:W0:Y:S02]  /*0f50*/  LDC.64 R96, c[0x0][0x588] ;  /* 0x00016200ff607b82 */ /* 0x000e240000000a00 */
[----:B0-----:R1:W5:Y:S01]  /*0f60*/  LDG.E R96, desc[UR38][R96.64] ;  /* 0x0000002660607981 */ /* 0x001362000c1e1900 */
[----:B------:R-:W-:Y:S05]  /*0f70*/  BRA `(.L_x_9) ;  /* 0x0000000000087947 */ /* 0x000fea0003800000 */
.L_x_10:
[----:B------:R-:W-:Y:S02]  /*0f80*/  ULDC UR4, c[0x0][0x580] ;  /* 0x0001600000047ab9 */ /* 0x000fe40000000800 */
[----:B------:R-:W-:-:S07]  /*0f90*/  IMAD.U32 R96, RZ, RZ, UR4 ;  /* 0x00000004ff607e24 */ /* 0x000fce000f8e00ff */
.L_x_9:
[----:B------:R-:W-:Y:S02]  /*0fa0*/  ULDC.64 UR4, c[0x0][0x5a0] ;  /* 0x0001680000047ab9 */ /* 0x000fe40000000a00 */
[----:B------:R-:W-:-:S04]  /*0fb0*/  ISETP.NE.U32.AND P0, PT, RZ, UR4, PT ;  /* 0x00000004ff007c0c */ /* 0x000fc8000bf05070 */
[----:B------:R-:W-:-:S13]  /*0fc0*/  ISETP.NE.AND.EX P0, PT, RZ, UR5, PT, P0 ;  /* 0x00000005ff007c0c */ /* 0x000fda000bf05300 */
[----:B------:R-:W-:Y:S05]  /*0fd0*/  @!P0 BRA `(.L_x_11) ;  /* 0x00000000001c8947 */ /* 0x000fea0003800000 */
[----:B0-----:R-:W0:Y:S02]  /*0fe0*/  LDC.64 R6, c[0x0][0x5a0] ;  /* 0x00016800ff067b82 */ /* 0x001e240000000a00 */
[----:B0-----:R-:W2:Y:S02]  /*0ff0*/  LDG.E.64 R6, desc[UR38][R6.64] ;  /* 0x0000002606067981 */ /* 0x001ea4000c1e1b00 */
[----:B--2---:R-:W-:-:S04]  /*1000*/  ISETP.NE.U32.AND P0, PT, R6, RZ, PT ;  /* 0x000000ff0600720c */ /* 0x004fc80003f05070 */
[----:B------:R-:W-:-:S13]  /*1010*/  ISETP.NE.AND.EX P0, PT, R7, RZ, PT, P0 ;  /* 0x000000ff0700720c */ /* 0x000fda0003f05300 */
[----:B------:R-:W-:Y:S05]  /*1020*/  @!P0 BRA `(.L_x_11) ;  /* 0x0000000000088947 */ /* 0x000fea0003800000 */
[----:B-1----:R0:W5:Y:S01]  /*1030*/  LD.E R97, desc[UR38][R6.64] ;  /* 0x0000002606617980 */ /* 0x002162000c101900 */
[----:B------:R-:W-:Y:S05]  /*1040*/  BRA `(.L_x_12) ;  /* 0x0000000000247947 */ /* 0x000fea0003800000 */
.L_x_11:
[----:B------:R-:W-:Y:S02]  /*1050*/  ULDC.64 UR4, c[0x0][0x590] ;  /* 0x0001640000047ab9 */ /* 0x000fe40000000a00 */
[----:B------:R-:W-:-:S04]  /*1060*/  ISETP.NE.U32.AND P0, PT, RZ, UR4, PT ;  /* 0x00000004ff007c0c */ /* 0x000fc8000bf05070 */
[----:B------:R-:W-:-:S13]  /*1070*/  ISETP.NE.AND.EX P0, PT, RZ, UR5, PT, P0 ;  /* 0x00000005ff007c0c */ /* 0x000fda000bf05300 */
[----:B------:R-:W-:Y:S05]  /*1080*/  @!P0 BRA `(.L_x_13) ;  /* 0x00000000000c8947 */ /* 0x000fea0003800000 */
[----:B0-----:R-:W1:Y:S02]  /*1090*/  LDC.64 R6, c[0x0][0x590] ;  /* 0x00016400ff067b82 */ /* 0x001e640000000a00 */
[----:B-1----:R1:W5:Y:S01]  /*10a0*/  LDG.E R97, desc[UR38][R6.64] ;  /* 0x0000002606617981 */ /* 0x002362000c1e1900 */
[----:B------:R-:W-:Y:S05]  /*10b0*/  BRA `(.L_x_12) ;  /* 0x0000000000087947 */ /* 0x000fea0003800000 */
.L_x_13:
[----:B------:R-:W-:Y:S02]  /*10c0*/  ULDC UR4, c[0x0][0x584] ;  /* 0x0001610000047ab9 */ /* 0x000fe40000000800 */
[----:B-1----:R-:W-:-:S07]  /*10d0*/  IMAD.U32 R97, RZ, RZ, UR4 ;  /* 0x00000004ff617e24 */ /* 0x002fce000f8e00ff */
.L_x_12:
[----:B------:R-:W-:-:S13]  /*10e0*/  LOP3.LUT P0, RZ, R0, 0xff, RZ, 0xc0, !PT ;  /* 0x000000ff00ff7812 */ /* 0x000fda000780c0ff */
[----:B------:R-:W-:Y:S05]  /*10f0*/  @!P0 EXIT ;  /* 0x000000000000894d */ /* 0x000fea0003800000 */
[----:B01----:R-:W0:Y:S01]  /*1100*/  LDC.64 R6, c[0x0][0x5c8] ;  /* 0x00017200ff067b82 */ /* 0x003e220000000a00 */
[----:B------:R-:W-:Y:S01]  /*1110*/  ULDC UR4, c[0x0][0x28c] ;  /* 0x0000a30000047ab9 */ /* 0x000fe20000000800 */
[----:B------:R-:W-:Y:S01]  /*1120*/  LOP3.LUT R14, R14, 0x1, RZ, 0xc0, !PT ;  /* 0x000000010e0e7812 */ /* 0x000fe200078ec0ff */
[----:B------:R-:W-:Y:S01]  /*1130*/  UIADD3 UR4, UR4, 0x1f, URZ ;  /* 0x0000001f04047890 */ /* 0x000fe2000fffe03f */
[----:B------:R-:W-:Y:S01]  /*1140*/  SHF.R.U32.HI R0, RZ, 0x2, R18 ;  /* 0x00000002ff007819 */ /* 0x000fe20000011612 */
[----:B------:R-:W-:Y:S01]  /*1150*/  UMOV UR40, URZ ;  /* 0x0000003f00287c82 */ /* 0x000fe20008000000 */
[----:B------:R-:W-:Y:S01]  /*1160*/  SHF.R.U32.HI R4, RZ, 0x1, R4 ;  /* 0x00000001ff047819 */ /* 0x000fe20000011604 */
[----:B------:R-:W-:Y:S01]  /*1170*/  USHF.R.S32.HI UR5, URZ, 0x1f, UR4 ;  /* 0x0000001f3f057899 */ /* 0x000fe20008011404 */
[----:B------:R-:W-:Y:S01]  /*1180*/  IMAD.SHL.U32 R3, R14, 0x40, RZ ;  /* 0x000000400e037824 */ /* 0x000fe200078e00ff */
[----:B------:R-:W-:Y:S01]  /*1190*/  LOP3.LUT R0, R0, 0x7, RZ, 0xc0, !PT ;  /* 0x0000000700007812 */ /* 0x000fe200078ec0ff */
[----:B------:R-:W-:Y:S01]  /*11a0*/  UMOV UR41, URZ ;  /* 0x0000003f00297c82 */ /* 0x000fe20008000000 */
[----:B------:R-:W-:Y:S01]  /*11b0*/  ULEA.HI UR5, UR5, UR4, URZ, 0x5 ;  /* 0x0000000405057291 */ /* 0x000fe2000f8f283f */
[----:B------:R-:W-:-:S02]  /*11c0*/  LOP3.LUT R23, R4, 0x30, RZ, 0xc0, !PT ;  /* 0x0000003004177812 */ /* 0x000fc400078ec0ff */
[--C-:B------:R-:W-:Y:S01]  /*11d0*/  LOP3.LUT R22, R3, 0x40, R0.reuse, 0xe2, !PT ;  /* 0x0000004003167812 */ /* 0x100fe200078ee200 */
[----:B------:R-:W-:Y:S01]  /*11e0*/  USHF.R.S32.HI UR43, URZ, 0x5, UR5 ;  /* 0x000000053f2b7899 */ /* 0x000fe20008011405 */
[-C--:B------:R-:W-:Y:S01]  /*11f0*/  IADD3 R3, RZ, -R23.reuse, -R0 ;  /* 0x80000017ff037210 */ /* 0x080fe20007ffe800 */
[----:B------:R-:W-:Y:S01]  /*1200*/  ULDC UR4, c[0x0][0x284] ;  /* 0x0000a10000047ab9 */ /* 0x000fe20000000800 */
[----:B------:R-:W-:Y:S01]  /*1210*/  LOP3.LUT R22, R22, R23, RZ, 0xfc, !PT ;  /* 0x0000001716167212 */ /* 0x000fe200078efcff */
[----:B------:R-:W-:Y:S01]  /*1220*/  UISETP.LT.AND UP0, UPT, UR43, 0x1, UPT ;  /* 0x000000012b00788c */ /* 0x000fe2000bf01270 */
[----:B------:R-:W-:Y:S02]  /*1230*/  IMAD.MOV.U32 R23, RZ, RZ, RZ ;  /* 0x000000ffff177224 */ /* 0x000fe400078e00ff */
[----:B------:R-:W-:Y:S01]  /*1240*/  IMAD R3, R14, -0x40, R3 ;  /* 0xffffffc00e037824 */ /* 0x000fe200078e0203 */
[----:B------:R-:W-:Y:S01]  /*1250*/  USEL UR44, UR43, 0x1, UP0 ;  /* 0x000000012b2c7887 */ /* 0x000fe20008000000 */
[C-C-:B0-----:R-:W-:Y:S01]  /*1260*/  SHF.L.U64.HI R98, R6.reuse, 0x7, R7.reuse ;  /* 0x0000000706627819 */ /* 0x141fe20000010207 */
[C---:B------:R-:W-:Y:S01]  /*1270*/  IMAD.SHL.U32 R101, R6.reuse, 0x80, RZ ;  /* 0x0000008006657824 */ /* 0x040fe200078e00ff */
[C-C-:B------:R-:W-:Y:S01]  /*1280*/  SHF.L.U64.HI R99, R6.reuse, 0x3, R7.reuse ;  /* 0x0000000306637819 */ /* 0x140fe20000010207 */
[C---:B------:R-:W-:Y:S01]  /*1290*/  IMAD.SHL.U32 R102, R6.reuse, 0x8, RZ ;  /* 0x0000000806667824 */ /* 0x040fe200078e00ff */
[C---:B------:R-:W-:Y:S01]  /*12a0*/  SHF.L.U64.HI R100, R6.reuse, 0x8, R7 ;  /* 0x0000000806647819 */ /* 0x040fe20000010207 */
[----:B------:R-:W-:Y:S01]  /*12b0*/  IMAD.SHL.U32 R103, R6, 0x100, RZ ;  /* 0x0000010006677824 */ /* 0x000fe200078e00ff */
[----:B------:R-:W-:Y:S01]  /*12c0*/  UIADD3 UR44, UR43, -UR44, URZ ;  /* 0x8000002c2b2c7290 */ /* 0x000fe2000fffe03f */
[----:B------:R-:W-:-:S11]  /*12d0*/  VIADD R104, R3, UR4 ;  /* 0x0000000403687c36 */ /* 0x000fd60008000000 */
.L_x_57:
[----:B------:R-:W-:Y:S01]  /*12e0*/  LOP3.LUT R0, R18, 0x80, RZ, 0xc0, !PT ;  /* 0x0000008012007812 */ /* 0x000fe200078ec0ff */
[----:B0-----:R-:W0:Y:S01]  /*12f0*/  S2UR UR7, SR_CgaCtaId ;  /* 0x00000000000779c3 */ /* 0x001e220000008800 */
[----:B------:R-:W-:Y:S02]  /*1300*/  UMOV UR6, 0x400 ;  /* 0x0000040000067882 */ /* 0x000fe40000000000 */
[----:B------:R-:W-:-:S06]  /*1310*/  SHF.R.U32.HI R0, RZ, 0x7, R0 ;  /* 0x00000007ff007819 */ /* 0x000fcc0000011600 */
[----:B------:R-:W1:Y:S01]  /*1320*/  SHFL.IDX PT, R0, R0, RZ, 0x1f ;  /* 0x00001fff00007589 */ /* 0x000e6200000e0000 */
[----:B0-----:R-:W-:Y:S01]  /*1330*/  ULEA UR46, UR7, UR6, 0x18 ;  /* 0x00000006072e7291 */ /* 0x001fe2000f8ec03f */
[----:B-1----:R-:W-:-:S13]  /*1340*/  R2UR UR4, R0 ;  /* 0x00000000000472ca */ /* 0x002fda00000e0000 */
[----:B------:R-:W-:-:S04]  /*1350*/  ULEA.HI UR5, UR4, UR4, URZ, 0x1 ;  /* 0x0000000404057291 */ /* 0x000fc8000f8f083f */
[----:B------:R-:W-:-:S04]  /*1360*/  ULOP3.LUT UR5, UR5, 0x1ffffe, URZ, 0xc0, !UPT ;  /* 0x001ffffe05057892 */ /* 0x000fc8000f8ec03f */
[----:B------:R-:W-:-:S03]  /*1370*/  UIADD3 UR5, UR4, -UR5, URZ ;  /* 0x8000000504057290 */ /* 0x000fc6000fffe03f */
[----:B------:R-:W-:Y:S01]  /*1380*/  ULDC UR4, c[0x0][0x28c] ;  /* 0x0000a30000047ab9 */ /* 0x000fe20000000800 */
[----:B------:R-:W-:Y:S01]  /*1390*/  ULEA UR5, UR5, UR46, 0xb ;  /* 0x0000002e05057291 */ /* 0x000fe2000f8e583f */
[----:B------:R-:W-:-:S03]  /*13a0*/  ISETP.LT.AND P0, PT, RZ, UR4, PT ;  /* 0x00000004ff007c0c */ /* 0x000fc6000bf01270 */
[----:B------:R-:W-:-:S04]  /*13b0*/  UIADD3 UR5, UR5, 0x200, URZ ;  /* 0x0000020005057890 */ /* 0x000fc8000fffe03f */
[----:B------:R-:W-:-:S04]  /*13c0*/  USHF.R.U32.HI UR5, URZ, 0x4, UR5 ;  /* 0x000000043f057899 */ /* 0x000fc80008011605 */
[----:B------:R-:W-:-:S04]  /*13d0*/  ULOP3.LUT UR5, UR5, 0x3fff, URZ, 0xc0, !UPT ;  /* 0x00003fff05057892 */ /* 0x000fc8000f8ec03f */
[----:B------:R-:W-:Y:S01]  /*13e0*/  ULOP3.LUT UR45, UR5, 0x10000, URZ, 0xfc, !UPT ;  /* 0x00010000052d7892 */ /* 0x000fe2000f8efc3f */
[----:B------:R-:W-:Y:S11]  /*13f0*/  @P0 BRA `(.L_x_14) ;  /* 0x0000000000400947 */ /* 0x000ff60003800000 */
[----:B------:R-:W-:Y:S01]  /*1400*/  MOV R0, 0x0 ;  /* 0x0000000000007802 */ /* 0x000fe20000000f00 */
[----:B------:R-:W-:Y:S01]  /*1410*/  ULDC.64 UR4, c[0x4][0x68] ;  /* 0x01001a0000047ab9 */ /* 0x000fe20000000a00 */
[----:B------:R-:W-:Y:S01]  /*1420*/  ULDC.64 UR6, c[0x4][0x8] ;  /* 0x0100020000067ab9 */ /* 0x000fe20000000a00 */
[----:B------:R-:W-:Y:S01]  /*1430*/  IMAD.U32 R4, RZ, RZ, UR4 ;  /* 0x00000004ff047e24 */ /* 0x000fe2000f8e00ff */
[----:B------:R0:W1:Y:S01]  /*1440*/  LDC.64 R14, c[0x4][R0] ;  /* 0x01000000000e7b82 */ /* 0x0000620000000a00 */
[----:B------:R-:W-:Y:S01]  /*1450*/  IMAD.U32 R5, RZ, RZ, UR5 ;  /* 0x00000005ff057e24 */ /* 0x000fe2000f8e00ff */
[----:B------:R-:W-:Y:S01]  /*1460*/  ULDC.64 UR4, c[0x4][0x70] ;  /* 0x01001c0000047ab9 */ /* 0x000fe20000000a00 */
[----:B------:R-:W-:Y:S02]  /*1470*/  IMAD.U32 R10, RZ, RZ, UR6 ;  /* 0x00000006ff0a7e24 */ /* 0x000fe4000f8e00ff */
[----:B------:R-:W-:Y:S02]  /*1480*/  IMAD.U32 R6, RZ, RZ, UR4 ;  /* 0x00000004ff067e24 */ /* 0x000fe4000f8e00ff */
[----:B------:R-:W-:-:S02]  /*1490*/  IMAD.U32 R7, RZ, RZ, UR5 ;  /* 0x00000005ff077e24 */ /* 0x000fc4000f8e00ff */
[----:B------:R-:W-:Y:S02]  /*14a0*/  IMAD.U32 R11, RZ, RZ, UR7 ;  /* 0x00000007ff0b7e24 */ /* 0x000fe4000f8e00ff */
[----:B------:R-:W-:Y:S02]  /*14b0*/  IMAD.MOV.U32 R8, RZ, RZ, 0x1e1 ;  /* 0x000001e1ff087424 */ /* 0x000fe400078e00ff */
[----:B------:R-:W-:Y:S02]  /*14c0*/  IMAD.MOV.U32 R12, RZ, RZ, 0x1 ;  /* 0x00000001ff0c7424 */ /* 0x000fe400078e00ff */
[----:B0-----:R-:W-:-:S07]  /*14d0*/  IMAD.MOV.U32 R13, RZ, RZ, RZ ;  /* 0x000000ffff0d7224 */ /* 0x001fce00078e00ff */
[----:B------:R-:W-:-:S07]  /*14e0*/  LEPC R20, `(.L_x_14) ;  /* 0x000000001014794e */ /* 0x000fce0000000000 */
[----:B-1---5:R-:W-:Y:S05]  /*14f0*/  CALL.ABS.NOINC R14 ;  /* 0x000000000e007343 */ /* 0x022fea0003c00000 */
.L_x_14:
[----:B------:R-:W-:-:S04]  /*1500*/  LOP3.LUT R0, R19, 0x1, RZ, 0xfc, !PT ;  /* 0x0000000113007812 */ /* 0x000fc800078efcff */
[----:B------:R-:W-:-:S13]  /*1510*/  ISETP.NE.AND P0, PT, R0, 0x3, PT ;  /* 0x000000030000780c */ /* 0x000fda0003f05270 */
[----:B------:R-:W-:Y:S05]  /*1520*/  @!P0 BRA `(.L_x_15) ;  /* 0x0000000000048947 */ /* 0x000fea0003800000 */
[----:B------:R-:W-:Y:S01]  /*1530*/  BPT.TRAP 0x1 ;  /* 0x000000040000795c */ /* 0x000fe20000300000 */
.L_x_15:
[----:B------:R-:W-:Y:S02]  /*1540*/  IMAD.U32 R3, RZ, RZ, UR41 ;  /* 0x00000029ff037e24 */ /* 0x000fe4000f8e00ff */
[----:B------:R-:W-:-:S03]  /*1550*/  IMAD.U32 R0, RZ, RZ, UR40 ;  /* 0x00000028ff007e24 */ /* 0x000fc6000f8e00ff */
[----:B------:R-:W-:Y:S02]  /*1560*/  LEA R3, R3, UR46, 0x3 ;  /* 0x0000002e03037c11 */ /* 0x000fe4000f8e18ff */
[----:B------:R-:W-:-:S04]  /*1570*/  SHF.L.U32 R0, R0, 0x1f, RZ ;  /* 0x0000001f00007819 */ /* 0x000fc800000006ff */
[----:B------:R0:W1:Y:S01]  /*1580*/  SYNCS.PHASECHK.TRANS64.TRYWAIT P1, [R3+URZ], R0 ;  /* 0x00000000030075a7 */ /* 0x000062000802017f */
[----:B------:R-:W-:Y:S05]  /*1590*/  @!P0 BRA `(.L_x_16) ;  /* 0x0000000000048947 */ /* 0x000fea0003800000 */
[----:B------:R-:W-:Y:S01]  /*15a0*/  BPT.TRAP 0x1 ;  /* 0x000000040000795c */ /* 0x000fe20000300000 */
.L_x_16:
[----:B------:R-:W-:-:S05]  /*15b0*/  IMAD.U32 R4, RZ, RZ, UR44 ;  /* 0x0000002cff047e24 */ /* 0x000fca000f8e00ff */
[----:B------:R-:W-:Y:S01]  /*15c0*/  ISETP.GE.AND P2, PT, R4, 0x1, PT ;  /* 0x000000010400780c */ /* 0x000fe20003f46270 */
[----:B-1----:R-:W-:-:S12]  /*15d0*/  @P1 BRA `(.L_x_17) ;  /* 0x0000000000081947 */ /* 0x002fd80003800000 */
[----:B------:R-:W1:Y:S02]  /*15e0*/  SYNCS.PHASECHK.TRANS64.TRYWAIT P1, [R3+URZ], R0 ;  /* 0x00000000030075a7 */ /* 0x000e64000802017f */
[----:B-1----:R-:W-:Y:S05]  /*15f0*/  @!P1 BRA `(.L_x_18) ;  /* 0x0000006c00749947 */ /* 0x002fea0003800000 */
.L_x_17:
[----:B------:R-:W-:Y:S05]  /*1600*/  WARPSYNC.ALL ;  /* 0x0000000000007948 */ /* 0x000fea0003800000 */
[----:B------:R-:W-:Y:S01]  /*1610*/  UIADD3 UR4, UR46, 0x30200, URZ ;  /* 0x000302002e047890 */ /* 0x000fe2000fffe03f */
[----:B------:R-:W-:Y:S01]  /*1620*/  WARPGROUP.ARRIVE ;  /* 0x00000000000079c5 */ /* 0x000fe20000000000 */
[----:B------:R-:W-:Y:S02]  /*1630*/  UIMAD UR12, UR41, 0x300, UR45 ;  /* 0x00000300290c78a4 */ /* 0x000fe4000f8e022d */
[----:B------:R-:W-:Y:S01]  /*1640*/  USHF.R.U32.HI UR4, URZ, 0x4, UR4 ;  /* 0x000000043f047899 */ /* 0x000fe20008011604 */
[----:B------:R-:W-:Y:S01]  /*1650*/  UMOV UR13, 0xc0000010 ;  /* 0xc0000010000d7882 */ /* 0x000fe20000000000 */
[----:B------:R-:W-:-:S02]  /*1660*/  UMOV UR15, 0xc0000010 ;  /* 0xc0000010000f7882 */ /* 0x000fc40000000000 */
[----:B------:R-:W-:Y:S01]  /*1670*/  ULOP3.LUT UR4, UR4, 0x3fff, URZ, 0xc0, !UPT ;  /* 0x00003fff04047892 */ /* 0x000fe2000f8ec03f */
[----:B------:R-:W-:Y:S01]  /*1680*/  UMOV UR8, UR12 ;  /* 0x0000000c00087c82 */ /* 0x000fe20008000000 */
[----:B------:R-:W-:Y:S02]  /*1690*/  UMOV UR9, UR13 ;  /* 0x0000000d00097c82 */ /* 0x000fe40008000000 */
[----:B------:R-:W-:Y:S01]  /*16a0*/  ULOP3.LUT UR16, UR4, 0x10000, URZ, 0xfc, !UPT ;  /* 0x0001000004107892 */ /* 0x000fe2000f8efc3f */
[----:B------:R-:W-:Y:S02]  /*16b0*/  UMOV UR11, 0xc0000010 ;  /* 0xc0000010000b7882 */ /* 0x000fe40000000000 */
[----:B------:R-:W-:Y:S01]  /*16c0*/  UMOV UR4, UR12 ;  /* 0x0000000c00047c82 */ /* 0x000fe20008000000 */
[----:B------:R-:W-:Y:S01]  /*16d0*/  UIMAD UR14, UR41, 0x60, UR16 ;  /* 0x00000060290e78a4 */ /* 0x000fe2000f8e0210 */
[----:B------:R-:W-:Y:S01]  /*16e0*/  UMOV UR5, UR13 ;  /* 0x0000000d00057c82 */ /* 0x000fe20008000000 */
[----:B------:R-:W-:-:S02]  /*16f0*/  UMOV UR7, 0xc0000010 ;  /* 0xc000001000077882 */ /* 0x000fc40000000000 */
[----:B------:R-:W-:Y:S02]  /*1700*/  UIADD3 UR10, UR14, 0x20, URZ ;  /* 0x000000200e0a7890 */ /* 0x000fe4000fffe03f */
[----:B------:R-:W-:Y:S02]  /*1710*/  UIADD3 UR6, UR14, 0x40, URZ ;  /* 0x000000400e067890 */ /* 0x000fe4000fffe03f */
[----:B------:R-:W-:Y:S02]  /*1720*/  UIADD3 UR17, UR12, 0x100, URZ ;  /* 0x000001000c117890 */ /* 0x000fe4000fffe03f */
[----:B------:R-:W-:Y:S03]  /*1730*/  IGMMA.64x16x32.S8.S8 R88, gdesc[UR12], RZ, !UPT, gsb0 ;  /* 0x006000000c5879f1 */ /* 0x000fe6000c0410ff */
[----:B------:R-:W-:Y:S02]  /*1740*/  WARPGROUP.DEPBAR.LE gsb0, 0x0 ;  /* 0x00008000000079c5 */ /* 0x000fe40000010000 */
[----:B------:R-:W-:-:S06]  /*1750*/  WARPGROUP.ARRIVE ;  /* 0x00000000000079c5 */ /* 0x000fcc0000000000 */
[----:B------:R-:W-:Y:S03]  /*1760*/  IGMMA.64x16x32.S8.S8 R64, gdesc[UR8], RZ, !UPT, gsb0 ;  /* 0x00600000084079f1 */ /* 0x000fe6000c0410ff */
[----:B------:R-:W-:Y:S02]  /*1770*/  WARPGROUP.DEPBAR.LE gsb0, 0x0 ;  /* 0x00008000000079c5 */ /* 0x000fe40000010000 */
[----:B------:R-:W-:-:S06]  /*1780*/  WARPGROUP.ARRIVE ;  /* 0x00000000000079c5 */ /* 0x000fcc0000000000 */
[----:B------:R-:W-:Y:S01]  /*1790*/  IGMMA.64x16x32.S8.S8 R40, gdesc[UR4], RZ, !UPT, gsb0 ;  /* 0x00600000042879f1 */ /* 0x000fe2000c0410ff */
[----:B------:R-:W-:Y:S01]  /*17a0*/  UMOV UR4, UR17 ;  /* 0x0000001100047c82 */ /* 0x000fe20008000000 */
[----:B------:R-:W-:Y:S01]  /*17b0*/  UMOV UR5, 0xc0000010 ;  /* 0xc000001000057882 */ /* 0x000fe20000000000 */
[----:B------:R-:W-:Y:S01]  /*17c0*/  UMOV UR8, UR4 ;  /* 0x0000000400087c82 */ /* 0x000fe20008000000 */
[----:B------:R-:W-:Y:S01]  /*17d0*/  UMOV UR9, UR5 ;  /* 0x0000000500097c82 */ /* 0x000fe20008000000 */
[----:B------:R-:W-:Y:S01]  /*17e0*/  UIADD3 UR17, UR12, 0x200, URZ ;  /* 0x000002000c117890 */ /* 0x000fe2000fffe03f */
[----:B------:R-:W-:Y:S02]  /*17f0*/  UMOV UR13, UR5 ;  /* 0x00000005000d7c82 */ /* 0x000fe40008000000 */
[----:B------:R-:W-:Y:S01]  /*1800*/  UMOV UR12, UR4 ;  /* 0x00000004000c7c82 */ /* 0x000fe20008000000 */
[----:B------:R-:W-:Y:S02]  /*1810*/  WARPGROUP.DEPBAR.LE gsb0, 0x0 ;  /* 0x00008000000079c5 */ /* 0x000fe40000010000 */
[----:B------:R-:W-:-:S06]  /*1820*/  WARPGROUP.ARRIVE ;  /* 0x00000000000079c5 */ /* 0x000fcc0000000000 */
        /* <DEDUP_REMOVED lines=11> */
[----:B------:R-:W-:Y:S01]  /*18e0*/  UMOV UR4, UR12 ;  /* 0x0000000c00047c82 */ /* 0x000fe20008000000 */
        /* <DEDUP_REMOVED lines=9> */
[----:B------:R-:W-:Y:S03]  /*1980*/  IGMMA.64x16x32.S8.S8 R24, gdesc[UR4], RZ, !UPT, gsb0 ;  /* 0x00600000041879f1 */ /* 0x000fe6000c0410ff */
[----:B------:R-:W-:Y:S02]  /*1990*/  WARPGROUP.DEPBAR.LE gsb0, 0x0 ;  /* 0x00008000000079c5 */ /* 0x000fe40000010000 */
[----:B------:R-:W-:Y:S05]  /*19a0*/  @!P2 BRA `(.L_x_19) ;  /* 0x000000040078a947 */ /* 0x000fea0003800000 */
[----:B------:R-:W-:Y:S01]  /*19b0*/  UIADD3 UR17, UR41, 0x1, URZ ;  /* 0x0000000129117890 */ /* 0x000fe2000fffe03f */
[----:B01----:R-:W-:Y:S01]  /*19c0*/  IMAD.U32 R0, RZ, RZ, UR44 ;  /* 0x0000002cff007e24 */ /* 0x003fe2000f8e00ff */
[----:B------:R-:W-:Y:S02]  /*19d0*/  UMOV UR18, UR41 ;  /* 0x0000002900127c82 */ /* 0x000fe40008000000 */
[----:B------:R-:W-:-:S04]  /*19e0*/  UISETP.NE.AND UP0, UPT, UR17, 0x10, UPT ;  /* 0x000000101100788c */ /* 0x000fc8000bf05270 */
[----:B------:R-:W-:Y:S02]  /*19f0*/  USEL UR4, URZ, 0x1, UP0 ;  /* 0x000000013f047887 */ /* 0x000fe40008000000 */
[----:B------:R-:W-:Y:S02]  /*1a00*/  USEL UR17, UR17, URZ, UP0 ;  /* 0x0000003f11117287 */ /* 0x000fe40008000000 */
[----:B------:R-:W-:-:S06]  /*1a10*/  ULOP3.LUT UR4, UR40, UR4, URZ, 0x3c, !UPT ;  /* 0x0000000428047292 */ /* 0x000fcc000f8e3c3f */
[----:B------:R-:W-:-:S07]  /*1a20*/  IMAD.U32 R5, RZ, RZ, UR4 ;  /* 0x00000004ff057e24 */ /* 0x000fce000f8e00ff */
.L_x_26:
[----:B01----:R-:W-:Y:S05]  /*1a30*/  @!P0 BRA `(.L_x_20) ;  /* 0x0000000000048947 */ /* 0x003fea0003800000 */
[----:B------:R-:W-:Y:S01]  /*1a40*/  BPT.TRAP 0x1 ;  /* 0x000000040000795c */ /* 0x000fe20000300000 */
.L_x_20:
[----:B------:R-:W0:Y:S01]  /*1a50*/  S2UR UR5, SR_CgaCtaId ;  /* 0x00000000000579c3 */ /* 0x000e220000008800 */
[----:B------:R-:W-:Y:S01]  /*1a60*/  UMOV UR4, 0x400 ;  /* 0x0000040000047882 */ /* 0x000fe20000000000 */
[----:B------:R-:W-:Y:S01]  /*1a70*/  SHF.L.U32 R3, R5, 0x1f, RZ ;  /* 0x0000001f05037819 */ /* 0x000fe200000006ff */
[----:B0-----:R-:W-:-:S04]  /*1a80*/  ULEA UR20, UR5, UR4, 0x18 ;  /* 0x0000000405147291 */ /* 0x001fc8000f8ec03f */
[----:B------:R-:W-:-:S09]  /*1a90*/  ULEA UR4, UR17, UR20, 0x3 ;  /* 0x0000001411047291 */ /* 0x000fd2000f8e183f */
[----:B------:R0:W1:Y:S01]  /*1aa0*/  SYNCS.PHASECHK.TRANS64.TRYWAIT P1, [UR4], R3 ;  /* 0x00000003ff0075a7 */ /* 0x0000620008020144 */
[----:B------:R-:W-:Y:S05]  /*1ab0*/  @!P0 BRA `(.L_x_21) ;  /* 0x0000000000048947 */ /* 0x000fea0003800000 */
[----:B------:R-:W-:Y:S01]  /*1ac0*/  BPT.TRAP 0x1 ;  /* 0x000000040000795c */ /* 0x000fe20000300000 */
.L_x_21:
[----:B-1----:R-:W-:Y:S05]  /*1ad0*/  @P1 BRA `(.L_x_22) ;  /* 0x0000000000081947 */ /* 0x002fea0003800000 */
[----:B------:R-:W1:Y:S02]  /*1ae0*/  SYNCS.PHASECHK.TRANS64.TRYWAIT P1, [UR4], R3 ;  /* 0x00000003ff0075a7 */ /* 0x000e640008020144 */
[----:B-1----:R-:W-:Y:S05]  /*1af0*/  @!P1 BRA `(.L_x_23) ;  /* 0x0000006800489947 */ /* 0x002fea0003800000 */
.L_x_22:
[----:B------:R-:W-:Y:S01]  /*1b00*/  UIMAD UR12, UR17, 0x300, UR45 ;  /* 0x00000300110c78a4 */ /* 0x000fe2000f8e022d */
[----:B------:R-:W-:Y:S01]  /*1b10*/  WARPGROUP.ARRIVE ;  /* 0x00000000000079c5 */ /* 0x000fe20000000000 */
[----:B------:R-:W-:Y:S01]  /*1b20*/  UIMAD UR14, UR17, 0x60, UR16 ;  /* 0x00000060110e78a4 */ /* 0x000fe2000f8e0210 */
[----:B------:R-:W-:Y:S01]  /*1b30*/  UMOV UR13, 0xc0000010 ;  /* 0xc0000010000d7882 */ /* 0x000fe20000000000 */
[----:B------:R-:W-:Y:S02]  /*1b40*/  UMOV UR15, 0xc0000010 ;  /* 0xc0000010000f7882 */ /* 0x000fe40000000000 */
[----:B------:R-:W-:Y:S01]  /*1b50*/  UIADD3 UR10, UR14, 0x20, URZ ;  /* 0x000000200e0a7890 */ /* 0x000fe2000fffe03f */
[----:B------:R-:W-:Y:S01]  /*1b60*/  UMOV UR8, UR12 ;  /* 0x0000000c00087c82 */ /* 0x000fe20008000000 */
[----:B------:R-:W-:Y:S01]  /*1b70*/  UMOV UR9, UR13 ;  /* 0x0000000d00097c82 */ /* 0x000fe20008000000 */
[----:B------:R-:W-:Y:S02]  /*1b80*/  UMOV UR11, 0xc0000010 ;  /* 0xc0000010000b7882 */ /* 0x000fe40000000000 */
[----:B------:R-:W-:Y:S01]  /*1b90*/  IGMMA.64x16x32.S8.S8 R88, gdesc[UR12], R88, gsb0 ;  /* 0x006000000c5879f1 */ /* 0x000fe20008041058 */
[----:B------:R-:W-:Y:S01]  /*1ba0*/  UIADD3 UR6, UR14, 0x40, URZ ;  /* 0x000000400e067890 */ /* 0x000fe2000fffe03f */
[----:B------:R-:W-:Y:S01]  /*1bb0*/  UMOV UR4, UR12 ;  /* 0x0000000c00047c82 */ /* 0x000fe20008000000 */
[----:B------:R-:W-:Y:S01]  /*1bc0*/  UMOV UR5, UR13 ;  /* 0x0000000d00057c82 */ /* 0x000fe20008000000 */
[----:B------:R-:W-:Y:S01]  /*1bd0*/  UMOV UR7, 0xc0000010 ;  /* 0xc000001000077882 */ /* 0x000fe20000000000 */
[----:B------:R-:W-:Y:S01]  /*1be0*/  UIADD3 UR19, UR12, 0x100, URZ ;  /* 0x000001000c137890 */ /* 0x000fe2000fffe03f */
[----:B------:R-:W-:-:S02]  /*1bf0*/  WARPGROUP.DEPBAR.LE gsb0, 0x0 ;  /* 0x00008000000079c5 */ /* 0x000fc40000010000 */
[----:B------:R-:W-:-:S06]  /*1c00*/  WARPGROUP.ARRIVE ;  /* 0x00000000000079c5 */ /* 0x000fcc0000000000 */
[----:B------:R-:W-:Y:S03]  /*1c10*/  IGMMA.64x16x32.S8.S8 R64, gdesc[UR8], R64, gsb0 ;  /* 0x00600000084079f1 */ /* 0x000fe60008041040 */
[----:B------:R-:W-:Y:S02]  /*1c20*/  WARPGROUP.DEPBAR.LE gsb0, 0x0 ;  /* 0x00008000000079c5 */ /* 0x000fe40000010000 */
[----:B------:R-:W-:-:S06]  /*1c30*/  WARPGROUP.ARRIVE ;  /* 0x00000000000079c5 */ /* 0x000fcc0000000000 */
[----:B------:R-:W-:Y:S01]  /*1c40*/  IGMMA.64x16x32.S8.S8 R40, gdesc[UR4], R40, gsb0 ;  /* 0x00600000042879f1 */ /* 0x000fe20008041028 */
        /* <DEDUP_REMOVED lines=9> */
[----:B------:R-:W-:Y:S03]  /*1ce0*/  IGMMA.64x16x32.S8.S8 R32, gdesc[UR4], R32, gsb0 ;  /* 0x00600000042079f1 */ /* 0x000fe60008041020 */
[----:B------:R-:W-:Y:S02]  /*1cf0*/  WARPGROUP.DEPBAR.LE gsb0, 0x0 ;  /* 0x00008000000079c5 */ /* 0x000fe40000010000 */
        /* <DEDUP_REMOVED lines=19> */
[----:B------:R-:W-:Y:S03]  /*1e30*/  IGMMA.64x16x32.S8.S8 R24, gdesc[UR4], R24, gsb0 ;  /* 0x00600000041879f1 */ /* 0x000fe60008041018 */
[----:B------:R-:W-:Y:S02]  /*1e40*/  WARPGROUP.DEPBAR.LE gsb0, 0x0 ;  /* 0x00008000000079c5 */ /* 0x000fe40000010000 */
[----:B------:R-:W-:Y:S05]  /*1e50*/  @!P0 BRA `(.L_x_24) ;  /* 0x0000000000048947 */ /* 0x000fea0003800000 */
[----:B------:R-:W-:Y:S01]  /*1e60*/  BPT.TRAP 0x1 ;  /* 0x000000040000795c */ /* 0x000fe20000300000 */
.L_x_24:
[----:B------:R-:W-:Y:S01]  /*1e70*/  ULEA UR4, UR18, UR20, 0x3 ;  /* 0x0000001412047291 */ /* 0x000fe2000f8e183f */
[----:B------:R-:W-:-:S03]  /*1e80*/  ISETP.GT.U32.AND P1, PT, R19, 0x1, PT ;  /* 0x000000011300780c */ /* 0x000fc60003f24070 */
[----:B------:R-:W-:-:S04]  /*1e90*/  UIADD3 UR4, UR4, 0x80, URZ ;  /* 0x0000008004047890 */ /* 0x000fc8000fffe03f */
[----:B------:R-:W-:-:S09]  /*1ea0*/  UPRMT UR4, URZ, 0x654, UR4 ;  /* 0x000006543f047896 */ /* 0x000fd20008000004 */
[----:B------:R-:W-:Y:S01]  /*1eb0*/  SYNCS.ARRIVE.TRANS64.RED.A1T0 RZ, [UR4], RZ ;  /* 0x000000ffffff79a7 */ /* 0x000fe20008100404 */
[----:B------:R-:W-:Y:S05]  /*1ec0*/  @P1 BRA `(.L_x_25) ;  /* 0x0000000000041947 */ /* 0x000fea0003800000 */
[----:B------:R-:W-:Y:S01]  /*1ed0*/  BPT.TRAP 0x1 ;  /* 0x000000040000795c */ /* 0x000fe20000300000 */
.L_x_25:
[----:B------:R-:W-:Y:S01]  /*1ee0*/  UIADD3 UR17, UR17, 0x1, URZ ;  /* 0x0000000111117890 */ /* 0x000fe2000fffe03f */
[C---:B------:R-:W-:Y:S01]  /*1ef0*/  ISETP.GT.AND P1, PT, R0.reuse, 0x1, PT ;  /* 0x000000010000780c */ /* 0x040fe20003f24270 */
[----:B------:R-:W-:Y:S01]  /*1f00*/  UIADD3 UR18, UR18, 0x1, URZ ;  /* 0x0000000112127890 */ /* 0x000fe2000fffe03f */
[----:B------:R-:W-:Y:S01]  /*1f10*/  VIADD R0, R0, 0xffffffff ;  /* 0xffffffff00007836 */ /* 0x000fe20000000000 */
[----:B------:R-:W-:Y:S02]  /*1f20*/  UISETP.NE.AND UP0, UPT, UR17, 0x10, UPT ;  /* 0x000000101100788c */ /* 0x000fe4000bf05270 */
[----:B------:R-:W-:Y:S02]  /*1f30*/  UISETP.NE.AND UP1, UPT, UR18, 0x10, UPT ;  /* 0x000000101200788c */ /* 0x000fe4000bf25270 */
[----:B------:R-:W-:Y:S02]  /*1f40*/  USEL UR4, URZ, 0x1, UP0 ;  /* 0x000000013f047887 */ /* 0x000fe40008000000 */
[----:B------:R-:W-:-:S02]  /*1f50*/  USEL UR17, UR17, URZ, UP0 ;  /* 0x0000003f11117287 */ /* 0x000fc40008000000 */
[----:B------:R-:W-:Y:S02]  /*1f60*/  USEL UR18, UR18, URZ, UP1 ;  /* 0x0000003f12127287 */ /* 0x000fe40008800000 */
[----:B------:R-:W-:Y:S01]  /*1f70*/  LOP3.LUT R5, R5, UR4, RZ, 0x3c, !PT ;  /* 0x0000000405057c12 */ /* 0x000fe2000f8e3cff */
[----:B------:R-:W-:Y:S09]  /*1f80*/  @P1 BRA `(.L_x_26) ;  /* 0xfffffff800a81947 */ /* 0x000ff2000383ffff */
.L_x_19:
[----:B01----:R-:W0:Y:S02]  /*1f90*/  LDC R0, c[0x0][0x28c] ;  /* 0x0000a300ff007b82 */ /* 0x003e240000000800 */
[----:B0-----:R-:W-:-:S13]  /*1fa0*/  ISETP.GE.AND P1, PT, R0, 0x1, PT ;  /* 0x000000010000780c */ /* 0x001fda0003f26270 */
[----:B------:R-:W-:Y:S05]  /*1fb0*/  @!P1 BRA `(.L_x_27) ;  /* 0x0000000000389947 */ /* 0x000fea0003800000 */
[----:B------:R-:W-:Y:S05]  /*1fc0*/  @!P0 BRA `(.L_x_28) ;  /* 0x0000000000048947 */ /* 0x000fea0003800000 */
[----:B------:R-:W-:Y:S01]  /*1fd0*/  BPT.TRAP 0x1 ;  /* 0x000000040000795c */ /* 0x000fe20000300000 */
.L_x_28:
[----:B------:R-:W0:Y:S01]  /*1fe0*/  S2UR UR6, SR_CgaCtaId ;  /* 0x00000000000679c3 */ /* 0x000e220000008800 */
[----:B------:R-:W-:Y:S01]  /*1ff0*/  UIADD3 UR4, UR44, UR41, URZ ;  /* 0x000000292c047290 */ /* 0x000fe2000fffe03f */
[----:B------:R-:W-:Y:S01]  /*2000*/  ISETP.GT.U32.AND P0, PT, R19, 0x1, PT ;  /* 0x000000011300780c */ /* 0x000fe20003f04070 */
[----:B------:R-:W-:Y:S02]  /*2010*/  UMOV UR5, 0x400 ;  /* 0x0000040000057882 */ /* 0x000fe40000000000 */
[----:B------:R-:W-:-:S04]  /*2020*/  USHF.L.U32 UR4, UR4, 0x3, URZ ;  /* 0x0000000304047899 */ /* 0x000fc8000800063f */
[----:B------:R-:W-:Y:S02]  /*2030*/  ULOP3.LUT UR4, UR4, 0x78, URZ, 0xc0, !UPT ;  /* 0x0000007804047892 */ /* 0x000fe4000f8ec03f */
[----:B0-----:R-:W-:-:S04]  /*2040*/  ULEA UR5, UR6, UR5, 0x18 ;  /* 0x0000000506057291 */ /* 0x001fc8000f8ec03f */
[----:B------:R-:W-:-:S04]  /*2050*/  UIADD3 UR4, UR5, 0x80, UR4 ;  /* 0x0000008005047890 */ /* 0x000fc8000fffe004 */
[----:B------:R-:W-:-:S09]  /*2060*/  UPRMT UR4, URZ, 0x654, UR4 ;  /* 0x000006543f047896 */ /* 0x000fd20008000004 */
[----:B------:R-:W-:Y:S01]  /*2070*/  SYNCS.ARRIVE.TRANS64.RED.A1T0 RZ, [UR4], RZ ;  /* 0x000000ffffff79a7 */ /* 0x000fe20008100404 */
[----:B------:R-:W-:Y:S05]  /*2080*/  @P0 BRA `(.L_x_27) ;  /* 0x0000000000040947 */ /* 0x000fea0003800000 */
[----:B------:R-:W-:Y:S01]  /*2090*/  BPT.TRAP 0x1 ;  /* 0x000000040000795c */ /* 0x000fe20000300000 */
.L_x_27:
[----:B------:R-:W0:Y:S01]  /*20a0*/  LDC R4, c[0x0][0x288] ;  /* 0x0000a200ff047b82 */ /* 0x000e220000000800 */
[----:B------:R-:W-:Y:S01]  /*20b0*/  UIADD3 UR41, UR43, UR41, URZ ;  /* 0x000000292b297290 */ /* 0x000fe2000fffe03f */
[----:B------:R-:W-:Y:S01]  /*20c0*/  IMAD R3, R108, 0x30, RZ ;  /* 0x000000306c037824 */ /* 0x000fe200078e02ff */
[----:B------:R-:W-:Y:S01]  /*20d0*/  ULDC UR8, c[0x0][0x284] ;  /* 0x0000a10000087ab9 */ /* 0x000fe20000000800 */
[----:B------:R-:W-:Y:S01]  /*20e0*/  IMAD R11, R107, 0x180, RZ ;  /* 0x000001806b0b7824 */ /* 0x000fe200078e02ff */
[----:B------:R-:W-:Y:S01]  /*20f0*/  USHF.R.U32.HI UR4, URZ, 0x4, UR41 ;  /* 0x000000043f047899 */ /* 0x000fe20008011629 */
[C---:B------:R-:W-:Y:S01]  /*2100*/  IMAD.SHL.U32 R6, R18.reuse, 0x2, RZ ;  /* 0x0000000212067824 */ /* 0x040fe200078e00ff */
[----:B------:R-:W-:Y:S01]  /*2110*/  UISETP.GT.U32.AND UP1, UPT, UR41, 0xf, UPT ;  /* 0x0000000f2900788c */ /* 0x000fe2000bf24070 */
[----:B------:R-:W-:Y:S01]  /*2120*/  SHF.R.S32.HI R12, RZ, 0x1f, R106 ;  /* 0x0000001fff0c7819 */ /* 0x000fe2000001146a */
[----:B------:R-:W-:Y:S01]  /*2130*/  ULOP3.LUT UR4, UR4, 0x1, URZ, 0xc0, !UPT ;  /* 0x0000000104047892 */ /* 0x000fe2000f8ec03f */
[----:B------:R-:W-:Y:S01]  /*2140*/  LOP3.LUT R0, R18, 0x3, RZ, 0xc0, !PT ;  /* 0x0000000312007812 */ /* 0x000fe200078ec0ff */
[----:B------:R-:W-:Y:S01]  /*2150*/  ULDC.64 UR6, c[0x0][0x5d0] ;  /* 0x0001740000067ab9 */ /* 0x000fe20000000a00 */
[----:B------:R-:W-:Y:S01]  /*2160*/  LOP3.LUT R6, R3, 0x6, R6, 0xf8, !PT ;  /* 0x0000000603067812 */ /* 0x000fe200078ef806 */
[----:B------:R-:W-:Y:S01]  /*2170*/  UISETP.NE.U32.AND UP0, UPT, UR4, 0x1, UPT ;  /* 0x000000010400788c */ /* 0x000fe2000bf05070 */
[----:B------:R-:W-:Y:S01]  /*2180*/  IMAD R5, R12, UR6, RZ ;  /* 0x000000060c057c24 */ /* 0x000fe2000f8e02ff */
[----:B------:R-:W-:Y:S01]  /*2190*/  UISETP.LT.U32.AND UP1, UPT, UR43, 0x10, UP1 ;  /* 0x000000102b00788c */ /* 0x000fe20008f21070 */
[----:B------:R-:W-:Y:S01]  /*21a0*/  SHF.R.S32.HI R7, RZ, 0x1f, R6 ;  /* 0x0000001fff077819 */ /* 0x000fe20000011406 */
[----:B------:R-:W-:Y:S01]  /*21b0*/  UISETP.GT.U32.AND UP0, UPT, UR43, 0xf, !UP0 ;  /* 0x0000000f2b00788c */ /* 0x000fe2000c704070 */
[----:B------:R-:W-:Y:S01]  /*21c0*/  IMAD R9, R106, UR7, R5 ;  /* 0x000000076a097c24 */ /* 0x000fe2000f8e0205 */
[----:B------:R-:W-:-:S02]  /*21d0*/  USEL UR5, URZ, 0x1, !UP1 ;  /* 0x000000013f057887 */ /* 0x000fc4000c800000 */
[----:B------:R-:W-:Y:S02]  /*21e0*/  USEL UR4, URZ, 0x1, !UP0 ;  /* 0x000000013f047887 */ /* 0x000fe4000c000000 */
[----:B------:R-:W-:Y:S01]  /*21f0*/  ULOP3.LUT UR41, UR41, 0xf, URZ, 0xc0, !UPT ;  /* 0x0000000f29297892 */ /* 0x000fe2000f8ec03f */
[----:B0-----:R-:W-:Y:S01]  /*2200*/  ISETP.GE.AND P0, PT, R3, R4, PT ;  /* 0x000000040300720c */ /* 0x001fe20003f06270 */
[----:B------:R-:W-:Y:S01]  /*2210*/  IMAD R0, R0, -0x2, R4 ;  /* 0xfffffffe00007824 */ /* 0x000fe200078e0204 */
[----:B------:R-:W-:Y:S01]  /*2220*/  ULOP3.LUT UR40, UR4, UR40, UR5, 0x96, !UPT ;  /* 0x0000002804287292 */ /* 0x000fe2000f8e9605 */
[----:B------:R-:W-:Y:S01]  /*2230*/  IMAD.WIDE.U32 R4, R106, UR6, R6 ;  /* 0x000000066a047c25 */ /* 0x000fe2000f8e0006 */
[----:B------:R-:W-:-:S03]  /*2240*/  ISETP.GE.OR P0, PT, R11, UR8, P0 ;  /* 0x000000080b007c0c */ /* 0x000fc60008706670 */
[----:B------:R-:W-:Y:S02]  /*2250*/  IMAD.IADD R3, R0, 0x1, -R3 ;  /* 0x0000000100037824 */ /* 0x000fe400078e0a03 */
[----:B------:R-:W-:Y:S02]  /*2260*/  IMAD.IADD R5, R5, 0x1, R9 ;  /* 0x0000000105057824 */ /* 0x000fe400078e0209 */
[----:B------:R-:W-:-:S06]  /*2270*/  IMAD.MOV.U32 R0, RZ, RZ, -0x1 ;  /* 0xffffffffff007424 */ /* 0x000fcc00078e00ff */
[----:B------:R-:W-:Y:S05]  /*2280*/  @P0 BRA `(.L_x_29) ;  /* 0x0000003c00900947 */ /* 0x000fea0003800000 */
[----:B------:R-:W0:Y:S01]  /*2290*/  LDC.64 R110, c[0x0][0x5c8] ;  /* 0x00017200ff6e7b82 */ /* 0x000e220000000a00 */
[----:B-----5:R-:W-:Y:S01]  /*22a0*/  ISETP.NE.AND P0, PT, R97, RZ, PT ;  /* 0x000000ff6100720c */ /* 0x020fe20003f05270 */
[----:B------:R-:W-:Y:S01]  /*22b0*/  IMAD.WIDE R8, R107, 0x180, R22 ;  /* 0x000001806b087825 */ /* 0x000fe200078e0216 */
[----:B------:R-:W-:Y:S03]  /*22c0*/  BSSY B0, `(.L_x_29) ;  /* 0x00003e0000007945 */ /* 0x000fe60003800000 */
[-C--:B0-----:R-:W-:Y:S02]  /*22d0*/  IMAD R10, R9, R110.reuse, RZ ;  /* 0x0000006e090a7224 */ /* 0x081fe400078e02ff */
[----:B------:R-:W-:-:S04]  /*22e0*/  IMAD.WIDE.U32 R14, R8, R110, R4 ;  /* 0x0000006e080e7225 */ /* 0x000fc800078e0004 */
[----:B------:R-:W-:Y:S02]  /*22f0*/  IMAD R5, R8, R111, R10 ;  /* 0x0000006f08057224 */ /* 0x000fe400078e020a */
[----:B------:R-:W-:Y:S02]  /*2300*/  IMAD.IADD R4, R104, 0x1, -R11 ;  /* 0x0000000168047824 */ /* 0x000fe400078e0a0b */
[----:B------:R-:W-:Y:S01]  /*2310*/  IMAD.IADD R11, R15, 0x1, R5 ;  /* 0x000000010f0b7824 */ /* 0x000fe200078e0205 */
[----:B------:R-:W-:Y:S06]  /*2320*/  @!P0 BRA `(.L_x_30) ;  /* 0x0000002800408947 */ /* 0x000fec0003800000 */
[----:B------:R-:W0:Y:S01]  /*2330*/  LDC.64 R108, c[0x0][0x5b0] ;  /* 0x00016c00ff6c7b82 */ /* 0x000e220000000a00 */
[----:B------:R-:W-:Y:S01]  /*2340*/  ULDC.64 UR4, c[0x0][0x5b8] ;  /* 0x00016e0000047ab9 */ /* 0x000fe20000000a00 */
[----:B------:R-:W-:Y:S01]  /*2350*/  ISETP.GE.AND P3, PT, R4, 0x1, PT ;  /* 0x000000010400780c */ /* 0x000fe20003f66270 */
[----:B------:R-:W-:Y:S01]  /*2360*/  IMAD R5, R12, UR4, RZ ;  /* 0x000000040c057c24 */ /* 0x000fe2000f8e02ff */
[----:B------:R-:W-:Y:S01]  /*2370*/  BSSY B1, `(.L_x_31) ;  /* 0x0000012000017945 */ /* 0x000fe20003800000 */
[C---:B------:R-:W-:Y:S01]  /*2380*/  IMAD.WIDE.U32 R110, R106.reuse, UR4, R6 ;  /* 0x000000046a6e7c25 */ /* 0x040fe2000f8e0006 */
[----:B------:R-:W-:Y:S02]  /*2390*/  ISETP.LT.OR P0, PT, R3, 0x1, !P3 ;  /* 0x000000010300780c */ /* 0x000fe40005f01670 */
[----:B------:R-:W1:Y:S01]  /*23a0*/  LDC.64 R20, c[0x0][0x5a8] ;  /* 0x00016a00ff147b82 */ /* 0x000e620000000a00 */
[----:B------:R-:W-:Y:S01]  /*23b0*/  IMAD R5, R106, UR5, R5 ;  /* 0x000000056a057c24 */ /* 0x000fe2000f8e0205 */
[C---:B------:R-:W-:Y:S01]  /*23c0*/  IADD3 R113, P4, R8.reuse, 0x80, RZ ;  /* 0x0000008008717810 */ /* 0x040fe20007f9e0ff */
[----:B------:R-:W-:Y:S01]  /*23d0*/  IMAD.MOV.U32 R106, RZ, RZ, R110 ;  /* 0x000000ffff6a7224 */ /* 0x000fe200078e006e */
[----:B------:R-:W-:Y:S01]  /*23e0*/  IADD3 R119, P1, R8, 0x100, RZ ;  /* 0x0000010008777810 */ /* 0x000fe20007f3e0ff */
[----:B------:R-:W-:-:S02]  /*23f0*/  IMAD.IADD R107, R111, 0x1, R5 ;  /* 0x000000016f6b7824 */ /* 0x000fc400078e0205 */
[-C--:B0-----:R-:W-:Y:S01]  /*2400*/  IMAD R5, R9, R108.reuse, RZ ;  /* 0x0000006c09057224 */ /* 0x081fe200078e02ff */
[----:B------:R-:W-:Y:S01]  /*2410*/  SHF.L.U64.HI R13, R108, 0x3, R109 ;  /* 0x000000036c0d7819 */ /* 0x000fe2000001026d */
[----:B------:R-:W-:-:S04]  /*2420*/  IMAD.WIDE.U32 R6, R8, R108, R106 ;  /* 0x0000006c08067225 */ /* 0x000fc800078e006a */
[----:B------:R-:W-:Y:S01]  /*2430*/  IMAD R115, R8, R109, R5 ;  /* 0x0000006d08737224 */ /* 0x000fe200078e0205 */
[----:B-1----:R-:W-:Y:S01]  /*2440*/  IADD3 R6, P2, R6, R20, RZ ;  /* 0x0000001406067210 */ /* 0x002fe20007f5e0ff */
[----:B------:R-:W-:-:S03]  /*2450*/  IMAD.SHL.U32 R12, R108, 0x8, RZ ;  /* 0x000000086c0c7824 */ /* 0x000fc600078e00ff */
[----:B------:R-:W-:Y:S01]  /*2460*/  IADD3.X R7, R21, R7, R115, P2, !PT ;  /* 0x0000000715077210 */ /* 0x000fe200017fe473 */
[----:B------:R-:W-:Y:S08]  /*2470*/  @P0 BRA `(.L_x_32) ;  /* 0x0000000000040947 */ /* 0x000ff00003800000 */
[----:B------:R0:W5:Y:S02]  /*2480*/  LDG.E.U8 R105, desc[UR38][R6.64] ;  /* 0x0000002606697981 */ /* 0x000164000c1e1100 */
.L_x_32:
[----:B------:R-:W-:Y:S05]  /*2490*/  BSYNC B1 ;  /* 0x0000000000017941 */ /* 0x000fea0003800000 */
.L_x_31:
[--C-:B------:R-:W-:Y:S01]  /*24a0*/  IMAD.X R5, RZ, RZ, R9.reuse, P4 ;  /* 0x000000ffff057224 */ /* 0x100fe200020e0609 */
[----:B------:R-:W-:Y:S01]  /*24b0*/  ULDC.64 UR4, c[0x0][0x5c0] ;  /* 0x0001700000047ab9 */ /* 0x000fe20000000a00 */
[----:B------:R-:W-:Y:S01]  /*24c0*/  ISETP.GE.AND P2, PT, R4, 0x89, PT ;  /* 0x000000890400780c */ /* 0x000fe20003f46270 */
[----:B------:R-:W-:Y:S01]  /*24d0*/  IMAD.X R111, RZ, RZ, R9, P1 ;  /* 0x000000ffff6f7224 */ /* 0x000fe200008e0609 */
[----:B------:R-:W-:Y:S01]  /*24e0*/  IADD3 R14, P4, R14, UR4, RZ ;  /* 0x000000040e0e7c10 */ /* 0x000fe2000ff9e0ff */
[-C--:B------:R-:W-:Y:S01]  /*24f0*/  IMAD R10, R5, R108.reuse, RZ ;  /* 0x0000006c050a7224 */ /* 0x080fe200078e02ff */
[----:B------:R-:W-:Y:S01]  /*2500*/  ISETP.LT.OR P5, PT, R3, 0x1, !P2 ;  /* 0x000000010300780c */ /* 0x000fe200057a1670 */
[----:B------:R-:W-:Y:S01]  /*2510*/  IMAD.WIDE.U32 R8, R8, R108, R12 ;  /* 0x0000006c08087225 */ /* 0x000fe200078e000c */
[----:B------:R-:W-:Y:S01]  /*2520*/  IADD3.X R15, R11, UR5, RZ, P4, !PT ;  /* 0x000000050b0f7c10 */ /* 0x000fe2000a7fe4ff */
[----:B------:R-:W-:Y:S01]  /*2530*/  BSSY B1, `(.L_x_33) ;  /* 0x0000020000017945 */ /* 0x000fe20003800000 */
[----:B-----5:R-:W-:Y:S01]  /*2540*/  LOP3.LUT R5, R105, 0xffff, RZ, 0xc0, !PT ;  /* 0x0000ffff69057812 */ /* 0x020fe200078ec0ff */
[----:B------:R-:W-:Y:S01]  /*2550*/  IMAD R117, R113, R109, R10 ;  /* 0x0000006d71757224 */ /* 0x000fe200078e020a */
[----:B------:R-:W-:Y:S01]  /*2560*/  IADD3 R8, P1, P4, R110, R20, R8 ;  /* 0x000000146e087210 */ /* 0x000fe20007c3e008 */
[----:B------:R-:W-:Y:S01]  /*2570*/  IMAD.IADD R9, R115, 0x1, R9 ;  /* 0x0000000173097824 */ /* 0x000fe200078e0209 */
[----:B------:R-:W-:Y:S01]  /*2580*/  PRMT R5, R5, 0x8880, RZ ;  /* 0x0000888005057816 */ /* 0x000fe200000000ff */
[----:B------:R-:W-:Y:S01]  /*2590*/  IMAD.WIDE.U32 R10, R113, R108, R12 ;  /* 0x0000006c710a7225 */ /* 0x000fe200078e000c */
[----:B------:R-:W-:-:S02]  /*25a0*/  LOP3.LUT R118, R118, 0xffffffef, RZ, 0xc0, !PT ;  /* 0xffffffef76767812 */ /* 0x000fc400078ec0ff */
[-C--:B------:R-:W-:Y:S01]  /*25b0*/  IADD3.X R9, R107, R21.reuse, R9, P1, P4 ;  /* 0x000000156b097210 */ /* 0x080fe20000fe8409 */
[----:B------:R-:W-:Y:S01]  /*25c0*/  IMAD.IADD R11, R117, 0x1, R11 ;  /* 0x00000001750b7824 */ /* 0x000fe200078e020b */
[----:B------:R-:W-:Y:S01]  /*25d0*/  IADD3 R10, P1, P4, R110, R20, R10 ;  /* 0x000000146e0a7210 */ /* 0x000fe20007c3e00a */
[-C--:B------:R-:W-:Y:S01]  /*25e0*/  IMAD R112, R111, R108.reuse, RZ ;  /* 0x0000006c6f707224 */ /* 0x080fe200078e02ff */
[----:B------:R-:W-:Y:S01]  /*25f0*/  @P5 LOP3.LUT R118, R118, 0x10, RZ, 0xfc, !PT ;  /* 0x0000001076765812 */ /* 0x000fe200078efcff */
[----:B------:R-:W-:Y:S01]  /*2600*/  IMAD.WIDE.U32 R12, R119, R108, R12 ;  /* 0x0000006c770c7225 */ /* 0x000fe200078e000c */
[----:B------:R-:W-:Y:S02]  /*2610*/  IADD3.X R11, R107, R21, R11, P1, P4 ;  /* 0x000000156b0b7210 */ /* 0x000fe40000fe840b */
[----:B------:R-:W-:Y:S01]  /*2620*/  @!P5 IADD3 R120, P1, P4, R102, R14, R101 ;  /* 0x0000000e6678d210 */ /* 0x000fe20007c3e065 */
[----:B------:R-:W-:Y:S02]  /*2630*/  IMAD R137, R119, R109, R112 ;  /* 0x0000006d77897224 */ /* 0x000fe400078e0270 */
[----:B------:R-:W-:Y:S01]  /*2640*/  IMAD.MOV.U32 R112, RZ, RZ, R5 ;  /* 0x000000ffff707224 */ /* 0x000fe200078e0005 */
[----:B------:R-:W-:Y:S01]  /*2650*/  @!P5 IADD3.X R121, R99, R15, R98, P1, P4 ;  /* 0x0000000f6379d210 */ /* 0x000fe20000fe8462 */
[----:B------:R-:W-:Y:S01]  /*2660*/  IMAD.IADD R13, R137, 0x1, R13 ;  /* 0x00000001890d7824 */ /* 0x000fe200078e020d */
[----:B------:R-:W-:Y:S01]  /*2670*/  IADD3 R12, P1, P4, R110, R20, R12 ;  /* 0x000000146e0c7210 */ /* 0x000fe20007c3e00c */
[----:B------:R-:W-:-:S03]  /*2680*/  IMAD R5, R112, R97, RZ ;  /* 0x0000006170057224 */ /* 0x000fc600078e02ff */
[----:B------:R-:W-:Y:S01]  /*2690*/  IADD3.X R13, R107, R21, R13, P1, P4 ;  /* 0x000000156b0d7210 */ /* 0x000fe20000fe840d */
[----:B------:R-:W-:Y:S01]  /*26a0*/  @!P0 IMAD R109, R88, R96, R5 ;  /* 0x00000060586d8224 */ /* 0x000fe200078e0205 */
[C---:B------:R-:W-:Y:S02]  /*26b0*/  ISETP.LT.OR P4, PT, R3.reuse, 0x2, !P3 ;  /* 0x000000020300780c */ /* 0x040fe40005f81670 */
[----:B------:R-:W-:Y:S02]  /*26c0*/  ISETP.GE.AND P1, PT, R4, 0x9, PT ;  /* 0x000000090400780c */ /* 0x000fe40003f26270 */
[----:B------:R1:W-:Y:S02]  /*26d0*/  @!P0 STG.E.U8 desc[UR38][R14.64], R109 ;  /* 0x0000006d0e008986 */ /* 0x0003e4000c101126 */
[----:B------:R-:W-:-:S07]  /*26e0*/  ISETP.LT.OR P0, PT, R3, 0x1, !P1 ;  /* 0x000000010300780c */ /* 0x000fce0004f01670 */
[----:B------:R-:W-:Y:S06]  /*26f0*/  @P4 BRA `(.L_x_34) ;  /* 0x00000000000c4947 */ /* 0x000fec0003800000 */
[----:B------:R-:W2:Y:S02]  /*2700*/  LDG.E.U8 R105, desc[UR38][R6.64+0x1] ;  /* 0x0000012606697981 */ /* 0x000ea4000c1e1100 */
[----:B--2---:R-:W-:-:S05]  /*2710*/  PRMT R88, R105, 0x8880, RZ ;  /* 0x0000888069587816 */ /* 0x004fca00000000ff */
[----:B------:R-:W-:-:S07]  /*2720*/  IMAD R5, R88, R97, RZ ;  /* 0x0000006158057224 */ /* 0x000fce00078e02ff */
.L_x_34:
[----:B------:R-:W-:Y:S05]  /*2730*/  BSYNC B1 ;  /* 0x0000000000017941 */ /* 0x000fea0003800000 */
.L_x_33:
[----:B-1----:R-:W-:Y:S01]  /*2740*/  @!P4 IMAD R109, R89, R96, R5 ;  /* 0x00000060596dc224 */ /* 0x002fe200078e0205 */
[----:B------:R-:W-:Y:S04]  /*2750*/  BSSY B1, `(.L_x_35) ;  /* 0x0000009000017945 */ /* 0x000fe80003800000 */
[----:B------:R1:W-:Y:S01]  /*2760*/  @!P4 STG.E.U8 desc[UR38][R14.64+0x1], R109 ;  /* 0x0000016d0e00c986 */ /* 0x0003e2000c101126 */
[----:B------:R-:W-:-:S05]  /*2770*/  @!P0 IADD3 R88, P4, R14, R102, RZ ;  /* 0x000000660e588210 */ /* 0x000fca0007f9e0ff */
[----:B------:R-:W-:Y:S01]  /*2780*/  @!P0 IMAD.X R89, R15, 0x1, R99, P4 ;  /* 0x000000010f598824 */ /* 0x000fe200020e0663 */
[----:B------:R-:W-:Y:S01]  /*2790*/  ISETP.LT.OR P4, PT, R3, 0x2, !P1 ;  /* 0x000000020300780c */ /* 0x000fe20004f81670 */
[----:B------:R-:W-:-:S12]  /*27a0*/  @P0 BRA `(.L_x_36) ;  /* 0x00000000000c0947 */ /* 0x000fd80003800000 */
[----:B------:R-:W2:Y:S02]  /*27b0*/  LDG.E.U8 R105, desc[UR38][R8.64] ;  /* 0x0000002608697981 */ /* 0x000ea4000c1e1100 */
[----:B--2---:R-:W-:-:S05]  /*27c0*/  PRMT R110, R105, 0x8880, RZ ;  /* 0x00008880696e7816 */ /* 0x004fca00000000ff */
[----:B------:R-:W-:-:S07]  /*27d0*/  IMAD R5, R110, R97, RZ ;  /* 0x000000616e057224 */ /* 0x000fce00078e02ff */
.L_x_36:
[----:B------:R-:W-:Y:S05]  /*27e0*/  BSYNC B1 ;  /* 0x0000000000017941 */ /* 0x000fea0003800000 */
.L_x_35:
[----:B-1----:R-:W-:Y:S01]  /*27f0*/  @!P0 IMAD R109, R90, R96, R5 ;  /* 0x000000605a6d8224 */ /* 0x002fe200078e0205 */
[----:B------:R-:W-:Y:S04]  /*2800*/  BSSY B1, `(.L_x_37) ;  /* 0x0000009000017945 */ /* 0x000fe80003800000 */
[----:B------:R1:W-:Y:S01]  /*2810*/  @!P0 STG.E.U8 desc[UR38][R88.64], R109 ;  /* 0x0000006d58008986 */ /* 0x0003e2000c101126 */
[----:B------:R-:W-:-:S05]  /*2820*/  @!P4 IADD3 R110, P0, R14, R102, RZ ;  /* 0x000000660e6ec210 */ /* 0x000fca0007f1e0ff */
[----:B------:R-:W-:Y:S01]  /*2830*/  @!P4 IMAD.X R111, R15, 0x1, R99, P0 ;  /* 0x000000010f6fc824 */ /* 0x000fe200000e0663 */
[----:B------:R-:W-:Y:S01]  /*2840*/  ISETP.LT.OR P0, PT, R3, 0x9, !P3 ;  /* 0x000000090300780c */ /* 0x000fe20005f01670 */
[----:B------:R-:W-:-:S12]  /*2850*/  @P4 BRA `(.L_x_38) ;  /* 0x00000000000c4947 */ /* 0x000fd80003800000 */
[----:B------:R-:W1:Y:S02]  /*2860*/  LDG.E.U8 R105, desc[UR38][R8.64+0x1] ;  /* 0x0000012608697981 */ /* 0x000e64000c1e1100 */
[----:B-1----:R-:W-:-:S05]  /*2870*/  PRMT R88, R105, 0x8880, RZ ;  /* 0x0000888069587816 */ /* 0x002fca00000000ff */
[----:B------:R-:W-:-:S07]  /*2880*/  IMAD R5, R88, R97, RZ ;  /* 0x0000006158057224 */ /* 0x000fce00078e02ff */
.L_x_38:
[----:B------:R-:W-:Y:S05]  /*2890*/  BSYNC B1 ;  /* 0x0000000000017941 */ /* 0x000fea0003800000 */
.L_x_37:
[----:B------:R-:W-:Y:S01]  /*28a0*/  @!P4 IMAD R91, R91, R96, R5 ;  /* 0x000000605b5bc224 */ /* 0x000fe200078e0205 */
[----:B------:R-:W-:Y:S04]  /*28b0*/  BSSY B1, `(.L_x_39) ;  /* 0x0000006000017945 */ /* 0x000fe80003800000 */
[----:B------:R2:W-:Y:S01]  /*28c0*/  @!P4 STG.E.U8 desc[UR38][R110.64+0x1], R91 ;  /* 0x0000015b6e00c986 */ /* 0x0005e2000c101126 */
[----:B------:R-:W-:Y:S05]  /*28d0*/  @P0 BRA `(.L_x_40) ;  /* 0x00000000000c0947 */ /* 0x000fea0003800000 */
[----:B------:R-:W1:Y:S02]  /*28e0*/  LDG.E.U8 R105, desc[UR38][R6.64+0x8] ;  /* 0x0000082606697981 */ /* 0x000e64000c1e1100 */
[----:B-1----:R-:W-:-:S05]  /*28f0*/  PRMT R88, R105, 0x8880, RZ ;  /* 0x0000888069587816 */ /* 0x002fca00000000ff */
[----:B------:R-:W-:-:S07]  /*2900*/  IMAD R5, R88, R97, RZ ;  /* 0x0000006158057224 */ /* 0x000fce00078e02ff */
.L_x_40:
[----:B------:R-:W-:Y:S05]  /*2910*/  BSYNC B1 ;  /* 0x0000000000017941 */ /* 0x000fea0003800000 */
.L_x_39:
[C---:B------:R-:W-:Y:S01]  /*2920*/  ISETP.LT.OR P4, PT, R3.reuse, 0xa, !P3 ;  /* 0x0000000a0300780c */ /* 0x040fe20005f81670 */
[----:B-1----:R-:W-:Y:S01]  /*2930*/  @!P0 IMAD R89, R92, R96, R5 ;  /* 0x000000605c598224 */ /* 0x002fe200078e0205 */
[----:B------:R-:W-:Y:S04]  /*2940*/  BSSY B1, `(.L_x_41) ;  /* 0x0000007000017945 */ /* 0x000fe80003800000 */
[----:B------:R1:W-:Y:S01]  /*2950*/  @!P0 STG.E.U8 desc[UR38][R14.64+0x8], R89 ;  /* 0x000008590e008986 */ /* 0x0003e2000c101126 */
[----:B------:R-:W-:-:S06]  /*2960*/  ISETP.LT.OR P0, PT, R3, 0x9, !P1 ;  /* 0x000000090300780c */ /* 0x000fcc0004f01670 */
[----:B------:R-:W-:Y:S07]  /*2970*/  @P4 BRA `(.L_x_42) ;  /* 0x00000000000c4947 */ /* 0x000fee0003800000 */
[----:B------:R-:W3:Y:S02]  /*2980*/  LDG.E.U8 R105, desc[UR38][R6.64+0x9] ;  /* 0x0000092606697981 */ /* 0x000ee4000c1e1100 */
[----:B---3--:R-:W-:-:S05]  /*2990*/  PRMT R88, R105, 0x8880, RZ ;  /* 0x0000888069587816 */ /* 0x008fca00000000ff */
[----:B------:R-:W-:-:S07]  /*29a0*/  IMAD R5, R88, R97, RZ ;  /* 0x0000006158057224 */ /* 0x000fce00078e02ff */
.L_x_42:
[----:B------:R-:W-:Y:S05]  /*29b0*/  BSYNC B1 ;  /* 0x0000000000017941 */ /* 0x000fea0003800000 */
.L_x_41:
[----:B------:R-:W-:Y:S01]  /*29c0*/  @!P4 IMAD R93, R93, R96, R5 ;  /* 0x000000605d5dc224 */ /* 0x000fe200078e0205 */
[----:B------:R-:W-:Y:S04]  /*29d0*/  BSSY B1, `(.L_x_43) ;  /* 0x0000009000017945 */ /* 0x000fe80003800000 */
[----:B------:R3:W-:Y:S01]  /*29e0*/  @!P4 STG.E.U8 desc[UR38][R14.64+0x9], R93 ;  /* 0x0000095d0e00c986 */ /* 0x0007e2000c101126 */
[----:B------:R-:W-:-:S05]  /*29f0*/  @!P0 IADD3 R88, P4, R14, R102, RZ ;  /* 0x000000660e588210 */ /* 0x000fca0007f9e0ff */
[----:B-1----:R-:W-:Y:S01]  /*2a00*/  @!P0 IMAD.X R89, R15, 0x1, R99, P4 ;  /* 0x000000010f598824 */ /* 0x002fe200020e0663 */
[----:B------:R-:W-:Y:S01]  /*2a10*/  ISETP.LT.OR P4, PT, R3, 0xa, !P1 ;  /* 0x0000000a0300780c */ /* 0x000fe20004f81670 */
[----:B------:R-:W-:-:S12]  /*2a20*/  @P0 BRA `(.L_x_44) ;  /* 0x00000000000c0947 */ /* 0x000fd80003800000 */
[----:B------:R-:W4:Y:S02]  /*2a30*/  LDG.E.U8 R105, desc[UR38][R8.64+0x8] ;  /* 0x0000082608697981 */ /* 0x000f24000c1e1100 */
[----:B----4-:R-:W-:-:S05]  /*2a40*/  PRMT R90, R105, 0x8880, RZ ;  /* 0x00008880695a7816 */ /* 0x010fca00000000ff */
[----:B------:R-:W-:-:S07]  /*2a50*/  IMAD R5, R90, R97, RZ ;  /* 0x000000615a057224 */ /* 0x000fce00078e02ff */
.L_x_44:
[----:B------:R-:W-:Y:S05]  /*2a60*/  BSYNC B1 ;  /* 0x0000000000017941 */ /* 0x000fea0003800000 */
.L_x_43:
[----:B--2---:R-:W-:Y:S01]  /*2a70*/  @!P0 IMAD R91, R94, R96, R5 ;  /* 0x000000605e5b8224 */ /* 0x004fe200078e0205 */
[----:B------:R-:W-:Y:S04]  /*2a80*/  BSSY B1, `(.L_x_45) ;  /* 0x0000008000017945 */ /* 0x000fe80003800000 */
[----:B------:R1:W-:Y:S01]  /*2a90*/  @!P0 STG.E.U8 desc[UR38][R88.64+0x8], R91 ;  /* 0x0000085b58008986 */ /* 0x0003e2000c101126 */
[----:B------:R-:W-:-:S05]  /*2aa0*/  @!P4 IADD3 R92, P0, R14, R102, RZ ;  /* 0x000000660e5cc210 */ /* 0x000fca0007f1e0ff */
[----:B---3--:R-:W-:Y:S01]  /*2ab0*/  @!P4 IMAD.X R93, R15, 0x1, R99, P0 ;  /* 0x000000010f5dc824 */ /* 0x008fe200000e0663 */
[----:B------:R-:W-:Y:S07]  /*2ac0*/  @P4 BRA `(.L_x_46) ;  /* 0x00000000000c4947 */ /* 0x000fee0003800000 */
[----:B------:R-:W1:Y:S02]  /*2ad0*/  LDG.E.U8 R105, desc[UR38][R8.64+0x9] ;  /* 0x0000092608697981 */ /* 0x000e64000c1e1100 */
[----:B-1----:R-:W-:-:S05]  /*2ae0*/  PRMT R88, R105, 0x8880, RZ ;  /* 0x0000888069587816 */ /* 0x002fca00000000ff */
[----:B------:R-:W-:-:S07]  /*2af0*/  IMAD R5, R88, R97, RZ ;  /* 0x0000006158057224 */ /* 0x000fce00078e02ff */
.L_x_46:
[----:B------:R-:W-:Y:S05]  /*2b00*/  BSYNC B1 ;  /* 0x0000000000017941 */ /* 0x000fea0003800000 */
.L_x_45:
[----:B------:R-:W-:Y:S01]  /*2b10*/  @!P4 IMAD R95, R95, R96, R5 ;  /* 0x000000605f5fc224 */ /* 0x000fe200078e0205 */
[----:B------:R-:W-:Y:S01]  /*2b20*/  ISETP.GE.AND P0, PT, R4, 0x81, PT ;  /* 0x000000810400780c */ /* 0x000fe20003f06270 */
[----:B-1----:R-:W-:Y:S01]  /*2b30*/  IMAD.WIDE.U32 R88, R113, R108, R106 ;  /* 0x0000006c71587225 */ /* 0x002fe200078e006a */
[----:B------:R-:W-:Y:S02]  /*2b40*/  BSSY B1, `(.L_x_47) ;  /* 0x000000b000017945 */ /* 0x000fe40003800000 */
[----:B------:R1:W-:Y:S01]  /*2b50*/  @!P4 STG.E.U8 desc[UR38][R92.64+0x9], R95 ;  /* 0x0000095f5c00c986 */ /* 0x0003e2000c101126 */
[----:B------:R-:W-:-:S04]  /*2b60*/  IADD3 R88, P4, R88, R20, RZ ;  /* 0x0000001458587210 */ /* 0x000fc80007f9e0ff */
[----:B------:R-:W-:Y:S02]  /*2b70*/  IADD3.X R89, R21, R89, R117, P4, !PT ;  /* 0x0000005915597210 */ /* 0x000fe400027fe475 */
[----:B------:R-:W-:-:S13]  /*2b80*/  ISETP.LT.OR P4, PT, R3, 0x1, !P0 ;  /* 0x000000010300780c */ /* 0x000fda0004781670 */
[----:B------:R-:W-:-:S05]  /*2b90*/  @!P4 IADD3 R90, P5, R14, R101, RZ ;  /* 0x000000650e5ac210 */ /* 0x000fca0007fbe0ff */
[----:B------:R-:W-:Y:S01]  /*2ba0*/  @!P4 IMAD.X R91, R15, 0x1, R98, P5 ;  /* 0x000000010f5bc824 */ /* 0x000fe200028e0662 */
[----:B-1----:R-:W-:Y:S07]  /*2bb0*/  @P4 BRA `(.L_x_48) ;  /* 0x00000000000c4947 */ /* 0x002fee0003800000 */
[----:B------:R-:W2:Y:S02]  /*2bc0*/  LDG.E.U8 R105, desc[UR38][R88.64] ;  /* 0x0000002658697981 */ /* 0x000ea4000c1e1100 */
[----:B--2---:R-:W-:-:S05]  /*2bd0*/  PRMT R92, R105, 0x8880, RZ ;  /* 0x00008880695c7816 */ /* 0x004fca00000000ff */
[----:B------:R-:W-:-:S07]  /*2be0*/  IMAD R5, R92, R97, RZ ;  /* 0x000000615c057224 */ /* 0x000fce00078e02ff */
.L_x_48:
[----:B------:R-:W-:Y:S05]  /*2bf0*/  BSYNC B1 ;  /* 0x0000000000017941 */ /* 0x000fea0003800000 */
.L_x_47:
[----:B------:R-:W-:Y:S01]  /*2c00*/  @!P4 IMAD R93, R80, R96, R5 ;  /* 0x00000060505dc224 */ /* 0x000fe200078e0205 */
[----:B------:R-:W-:Y:S04]  /*2c10*/  BSSY B1, `(.L_x_49) ;  /* 0x0000007000017945 */ /* 0x000fe80003800000 */
[----:B------:R1:W-:Y:S01]  /*2c20*/  @!P4 STG.E.U8 desc[UR38][R90.64], R93 ;  /* 0x0000005d5a00c986 */ /* 0x0003e2000c101126 */
[----:B------:R-:W-:-:S13]  /*2c30*/  ISETP.LT.OR P4, PT, R3, 0x2, !P0 ;  /* 0x000000020300780c */ /* 0x000fda0004781670 */
[----:B-1----:R-:W-:Y:S05]  /*2c40*/  @P4 BRA `(.L_x_50) ;  /* 0x00000000000c4947 */ /* 0x002fea0003800000 */
[----:B------:R-:W2:Y:S02]  /*2c50*/  LDG.E.U8 R105, desc[UR38][R88.64+0x1] ;  /* 0x0000012658697981 */ /* 0x000ea4000c1e1100 */
[----:B--2---:R-:W-:-:S05]  /*2c60*/  PRMT R80, R105, 0x8880, RZ ;  /* 0x0000888069507816 */ /* 0x004fca00000000ff */
[----:B------:R-:W-:-:S07]  /*2c70*/  IMAD R5, R80, R97, RZ ;  /* 0x0000006150057224 */ /* 0x000fce00078e02ff */
.L_x_50:
[----:B------:R-:W-:Y:S05]  /*2c80*/  BSYNC B1 ;  /* 0x0000000000017941 */ /* 0x000fea0003800000 */
.L_x_49:
[----:B------:R-:W-:Y:S01]  /*2c90*/  P2R R80, PR, RZ, 0x1 ;  /* 0x00000001ff507803 */ /* 0x000fe20000000000 */
[----:B------:R-:W-:Y:S01]  /*2ca0*/  @!P4 IMAD R81, R81, R96, R5 ;  /* 0x000000605151c224 */ /* 0x000fe200078e0205 */
[----:B------:R-:W-:Y:S01]  /*2cb0*/  ISETP.LT.OR P0, PT, R3, 0x2, !P2 ;  /* 0x000000020300780c */ /* 0x000fe20005701670 */
[----:B------:R-:W-:Y:S01]  /*2cc0*/  BSSY B1, `(.L_x_51) ;  /* 0x000000e000017945 */ /* 0x000fe20003800000 */
[----:B------:R-:W-:-:S11]  /*2cd0*/  LOP3.LUT R118, R118, 0xfffffffe, RZ, 0xc0, !PT ;  /* 0xfffffffe76767812 */ /* 0x000fd600078ec0ff */
[----:B------:R-:W-:Y:S02]  /*2ce0*/  @!P0 IADD3 R135, P6, P5, R101, 0x1, R14 ;  /* 0x0000000165878810 */ /* 0x000fe40007dde00e */
[----:B------:R-:W-:Y:S02]  /*2cf0*/  @P0 LOP3.LUT R118, R118, 0x1, RZ, 0xfc, !PT ;  /* 0x0000000176760812 */ /* 0x000fe400078efcff */
[----:B------:R-:W-:Y:S02]  /*2d00*/  @!P0 IADD3.X R134, R98, RZ, R15, P6, P5 ;  /* 0x000000ff62868210 */ /* 0x000fe400037ea40f */
[----:B------:R-:W-:Y:S02]  /*2d10*/  @!P4 IADD3 R90, P5, R14, R101, RZ ;  /* 0x000000650e5ac210 */ /* 0x000fe40007fbe0ff */
[----:B------:R-:W-:Y:S02]  /*2d20*/  LOP3.LUT P6, RZ, R118, 0x10, RZ, 0xc0, !PT ;  /* 0x0000001076ff7812 */ /* 0x000fe400078cc0ff */
[----:B------:R-:W-:Y:S01]  /*2d30*/  ISETP.NE.AND P0, PT, R80, RZ, PT ;  /* 0x000000ff5000720c */ /* 0x000fe20003f05270 */
[----:B------:R-:W-:-:S05]  /*2d40*/  @!P4 IMAD.X R91, R15, 0x1, R98, P5 ;  /* 0x000000010f5bc824 */ /* 0x000fca00028e0662 */
[----:B------:R1:W-:Y:S05]  /*2d50*/  @!P4 STG.E.U8 desc[UR38][R90.64+0x1], R81 ;  /* 0x000001515a00c986 */ /* 0x0003ea000c101126 */
[----:B------:R-:W-:Y:S05]  /*2d60*/  @P6 BRA `(.L_x_52) ;  /* 0x00000000000c6947 */ /* 0x000fea0003800000 */
[----:B------:R-:W2:Y:S02]  /*2d70*/  LDG.E.U8 R105, desc[UR38][R10.64] ;  /* 0x000000260a697981 */ /* 0x000ea4000c1e1100 */
[----:B--2---:R-:W-:-:S05]  /*2d80*/  PRMT R80, R105, 0x8880, RZ ;  /* 0x0000888069507816 */ /* 0x004fca00000000ff */
[----:B------:R-:W-:-:S07]  /*2d90*/  IMAD R5, R80, R97, RZ ;  /* 0x0000006150057224 */ /* 0x000fce00078e02ff */
.L_x_52:
[----:B------:R-:W-:Y:S05]  /*2da0*/  BSYNC B1 ;  /* 0x0000000000017941 */ /* 0x000fea0003800000 */
.L_x_51:
[----:B------:R-:W-:Y:S01]  /*2db0*/  ISETP.LT.OR P4, PT, R3, 0x9, !P2 ;  /* 0x000000090300780c */ /* 0x000fe20005781670 */
[----:B------:R-:W-:Y:S01]  /*2dc0*/  IMAD.WIDE.U32 R106, R119, R108, R106 ;  /* 0x0000006c776a7225 */ /* 0x000fe200078e006a */
[----:B------:R-:W-:Y:S02]  /*2dd0*/  P2R R142, PR, RZ, 0x2 ;  /* 0x00000002ff8e7803 */ /* 0x000fe40000000000 */
[----:B------:R-:W-:Y:S02]  /*2de0*/  P2R R138, PR, RZ, 0x10 ;  /* 0x00000010ff8a7803 */ /* 0x000fe40000000000 */
[----:B------:R-:W-:Y:S02]  /*2df0*/  P2R R139, PR, RZ, 0x1 ;  /* 0x00000001ff8b7803 */ /* 0x000fe40000000000 */
[----:B------:R-:W-:Y:S02]  /*2e00*/  P2R R141, PR, RZ, 0x8 ;  /* 0x00000008ff8d7803 */ /* 0x000fe40000000000 */
[----:B------:R-:W-:-:S03]  /*2e10*/  LOP3.LUT R118, R118, 0xfffffff7, RZ, 0xc0, !PT ;  /* 0xfffffff776767812 */ /* 0x000fc600078ec0ff */
[----:B------:R-:W-:-:S04]  /*2e20*/  @!P4 IADD3 R133, P6, P5, R101, 0x8, R14 ;  /* 0x000000086585c810 */ /* 0x000fc80007dde00e */
[----:B------:R-:W-:Y:S02]  /*2e30*/  @!P4 IADD3.X R132, R98, RZ, R15, P6, P5 ;  /* 0x000000ff6284c210 */ /* 0x000fe400037ea40f */
[C---:B------:R-:W-:Y:S02]  /*2e40*/  ISETP.LT.OR P5, PT, R3.reuse, 0xa, !P2 ;  /* 0x0000000a0300780c */ /* 0x040fe400057a1670 */
[----:B------:R-:W-:Y:S02]  /*2e50*/  ISETP.GE.AND P4, PT, R4, 0x109, PT ;  /* 0x000001090400780c */ /* 0x000fe40003f86270 */
[----:B------:R-:W-:Y:S02]  /*2e60*/  P2R R140, PR, RZ, 0x20 ;  /* 0x00000020ff8c7803 */ /* 0x000fe40000000000 */
[C---:B------:R-:W-:Y:S02]  /*2e70*/  ISETP.LT.OR P1, PT, R3.reuse, 0x1, !P4 ;  /* 0x000000010300780c */ /* 0x040fe40006721670 */
[----:B------:R-:W-:-:S04]  /*2e80*/  ISETP.LT.OR P3, PT, R3, 0x2, !P4 ;  /* 0x000000020300780c */ /* 0x000fc80006761670 */
[----:B------:R-:W-:Y:S02]  /*2e90*/  P2R R136, PR, RZ, 0x8 ;  /* 0x00000008ff887803 */ /* 0x000fe40000000000 */
[----:B------:R-:W-:-:S04]  /*2ea0*/  @!P5 IADD3 R131, P0, P6, R101, 0x9, R14 ;  /* 0x000000096583d810 */ /* 0x000fc80007e1e00e */
[----:B------:R-:W-:Y:S02]  /*2eb0*/  @!P5 IADD3.X R130, R98, RZ, R15, P0, P6 ;  /* 0x000000ff6282d210 */ /* 0x000fe400007ec40f */
[-CC-:B------:R-:W-:Y:S02]  /*2ec0*/  @!P1 IADD3 R124, P0, P6, R102, R14.reuse, R103.reuse ;  /* 0x0000000e667c9210 */ /* 0x180fe40007e1e067 */
[----:B------:R-:W-:Y:S02]  /*2ed0*/  @P1 LOP3.LUT R118, R118, 0x8, RZ, 0xfc, !PT ;  /* 0x0000000876761812 */ /* 0x000fe400078efcff */
[----:B------:R-:W-:Y:S02]  /*2ee0*/  @!P1 IADD3.X R125, R99, R15, R100, P0, P6 ;  /* 0x0000000f637d9210 */ /* 0x000fe400007ec464 */
[----:B------:R-:W-:Y:S02]  /*2ef0*/  ISETP.LT.OR P1, PT, R3, 0x9, !P4 ;  /* 0x000000090300780c */ /* 0x000fe40006721670 */
[----:B------:R-:W-:-:S02]  /*2f00*/  @!P3 IADD3 R122, P0, P6, R102, R14, R103 ;  /* 0x0000000e667ab210 */ /* 0x000fc40007e1e067 */
[----:B------:R-:W-:Y:S02]  /*2f10*/  P2R R109, PR, RZ, 0x2 ;  /* 0x00000002ff6d7803 */ /* 0x000fe40000000000 */
[----:B------:R-:W-:Y:S02]  /*2f20*/  @!P3 IADD3.X R123, R99, R15, R100, P0, P6 ;  /* 0x0000000f637bb210 */ /* 0x000fe400007ec464 */
[----:B------:R-:W-:-:S05]  /*2f30*/  LOP3.LUT P5, RZ, R118, 0x1, RZ, 0xc0, !PT ;  /* 0x0000000176ff7812 */ /* 0x000fca00078ac0ff */
[----:B------:R-:W-:-:S04]  /*2f40*/  @!P1 IADD3 R129, P0, P6, R103, 0x8, R14 ;  /* 0x0000000867819810 */ /* 0x000fc80007e1e00e */
[----:B------:R-:W-:Y:S02]  /*2f50*/  @!P1 IADD3.X R128, R100, RZ, R15, P0, P6 ;  /* 0x000000ff64809210 */ /* 0x000fe400007ec40f */
[----:B------:R-:W-:Y:S02]  /*2f60*/  ISETP.LT.OR P6, PT, R3, 0xa, !P4 ;  /* 0x0000000a0300780c */ /* 0x000fe400067c1670 */
[C---:B------:R-:W-:Y:S02]  /*2f70*/  LOP3.LUT P0, RZ, R118.reuse, 0x10, RZ, 0xc0, !PT ;  /* 0x0000001076ff7812 */ /* 0x040fe4000780c0ff */
[----:B------:R-:W-:Y:S02]  /*2f80*/  LOP3.LUT R118, R118, 0xfffffdff, RZ, 0xc0, !PT ;  /* 0xfffffdff76767812 */ /* 0x000fe400078ec0ff */
[----:B------:R-:W-:-:S07]  /*2f90*/  P2R R80, PR, RZ, 0x1 ;  /* 0x00000001ff507803 */ /* 0x000fce0000000000 */
[----:B------:R-:W-:-:S04]  /*2fa0*/  @!P6 IADD3 R127, P3, P1, R103, 0x9, R14 ;  /* 0x00000009677fe810 */ /* 0x000fc8000797e00e */
[----:B------:R-:W-:Y:S02]  /*2fb0*/  @!P6 IADD3.X R126, R100, RZ, R15, P3, P1 ;  /* 0x000000ff647ee210 */ /* 0x000fe40001fe240f */
[----:B------:R-:W-:-:S13]  /*2fc0*/  ISETP.LT.OR P3, PT, R3, 0x12, !P2 ;  /* 0x000000120300780c */ /* 0x000fda0005761670 */
[----:B------:R-:W-:-:S04]  /*2fd0*/  @!P3 IADD3 R116, P0, P1, R102, R14, R101 ;  /* 0x0000000e6674b210 */ /* 0x000fc8000791e065 */
[----:B------:R-:W-:Y:S02]  /*2fe0*/  @!P3 IADD3.X R117, R99, R15, R98, P0, P1 ;  /* 0x0000000f6375b210 */ /* 0x000fe400007e2462 */
[----:B------:R-:W-:-:S13]  /*2ff0*/  ISETP.LT.OR P3, PT, R3, 0x19, !P2 ;  /* 0x000000190300780c */ /* 0x000fda0005761670 */
[----:B------:R-:W-:-:S04]  /*3000*/  @!P3 IADD3 R114, P0, P1, R102, R14, R101 ;  /* 0x0000000e6672b210 */ /* 0x000fc8000791e065 */
[----:B------:R-:W-:Y:S02]  /*3010*/  @!P3 IADD3.X R115, R99, R15, R98, P0, P1 ;  /* 0x0000000f6373b210 */ /* 0x000fe400007e2462 */
[----:B------:R-:W-:-:S13]  /*3020*/  ISETP.LT.OR P3, PT, R3, 0x1a, !P2 ;  /* 0x0000001a0300780c */ /* 0x000fda0005761670 */
[----:B------:R-:W-:-:S04]  /*3030*/  @!P3 IADD3 R112, P0, P1, R102, R14, R101 ;  /* 0x0000000e6670b210 */ /* 0x000fc8000791e065 */
[----:B------:R-:W-:Y:S02]  /*3040*/  @!P3 IADD3.X R113, R99, R15, R98, P0, P1 ;  /* 0x0000000f6371b210 */ /* 0x000fe400007e2462 */
[----:B------:R-:W-:-:S13]  /*3050*/  ISETP.LT.OR P3, PT, R3, 0x12, !P4 ;  /* 0x000000120300780c */ /* 0x000fda0006761670 */
[----:B------:R-:W-:Y:S02]  /*3060*/  @!P3 IADD3 R110, P0, P1, R102, R14, R103 ;  /* 0x0000000e666eb210 */ /* 0x000fe4000791e067 */
[----:B------:R-:W-:Y:S02]  /*3070*/  @P3 LOP3.LUT R118, R118, 0x200, RZ, 0xfc, !PT ;  /* 0x0000020076763812 */ /* 0x000fe400078efcff */
[----:B------:R-:W-:Y:S02]  /*3080*/  @!P3 IADD3.X R111, R99, R15, R100, P0, P1 ;  /* 0x0000000f636fb210 */ /* 0x000fe400007e2464 */
[C---:B------:R-:W-:Y:S02]  /*3090*/  ISETP.LT.OR P0, PT, R3.reuse, 0x19, !P4 ;  /* 0x000000190300780c */ /* 0x040fe40006701670 */
[----:B------:R-:W-:Y:S02]  /*30a0*/  ISETP.LT.OR P4, PT, R3, 0x1a, !P4 ;  /* 0x0000001a0300780c */ /* 0x000fe40006781670 */
[----:B------:R-:W-:-:S09]  /*30b0*/  LOP3.LUT R118, R118, 0xfffffbff, RZ, 0xc0, !PT ;  /* 0xfffffbff76767812 */ /* 0x000fd200078ec0ff */
[-CC-:B------:R-:W-:Y:S02]  /*30c0*/  @!P0 IADD3 R94, P1, P3, R102, R14.reuse, R103.reuse ;  /* 0x0000000e665e8210 */ /* 0x180fe40007b3e067 */
[----:B------:R-:W-:Y:S02]  /*30d0*/  @P0 LOP3.LUT R118, R118, 0x400, RZ, 0xfc, !PT ;  /* 0x0000040076760812 */ /* 0x000fe400078efcff */
[----:B------:R-:W-:Y:S02]  /*30e0*/  @!P0 IADD3.X R95, R99, R15, R100, P1, P3 ;  /* 0x0000000f635f8210 */ /* 0x000fe40000fe6464 */
[----:B------:R-:W-:Y:S02]  /*30f0*/  LOP3.LUT R118, R118, 0xfffffeff, RZ, 0xc0, !PT ;  /* 0xfffffeff76767812 */ /* 0x000fe400078ec0ff */
[----:B------:R-:W-:Y:S02]  /*3100*/  @!P4 IADD3 R92, P1, P3, R102, R14, R103 ;  /* 0x0000000e665cc210 */ /* 0x000fe40007b3e067 */
[----:B------:R-:W-:-:S02]  /*3110*/  @P4 LOP3.LUT R118, R118, 0x100, RZ, 0xfc, !PT ;  /* 0x0000010076764812 */ /* 0x000fc400078efcff */
[----:B------:R-:W-:Y:S02]  /*3120*/  @!P4 IADD3.X R93, R99, R15, R100, P1, P3 ;  /* 0x0000000f635dc210 */ /* 0x000fe40000fe6464 */
[----:B------:R-:W-:Y:S02]  /*3130*/  ISETP.LT.OR P4, PT, R3, 0x21, !P2 ;  /* 0x000000210300780c */ /* 0x000fe40005781670 */
[----:B------:R-:W-:-:S11]  /*3140*/  ISETP.NE.AND P0, PT, R80, RZ, PT ;  /* 0x000000ff5000720c */ /* 0x000fd60003f05270 */
[----:B-1----:R-:W-:-:S04]  /*3150*/  @!P4 IADD3 R90, P1, P3, R102, R14, R101 ;  /* 0x0000000e665ac210 */ /* 0x002fc80007b3e065 */
[----:B------:R-:W-:Y:S02]  /*3160*/  @!P4 IADD3.X R91, R99, R15, R98, P1, P3 ;  /* 0x0000000f635bc210 */ /* 0x000fe40000fe6462 */
[----:B------:R-:W-:-:S13]  /*3170*/  ISETP.LT.OR P1, PT, R3, 0x22, !P2 ;  /* 0x000000220300780c */ /* 0x000fda0005721670 */
[----:B------:R-:W-:-:S04]  /*3180*/  @!P1 IADD3 R80, P4, P3, R102, R14, R101 ;  /* 0x0000000e66509210 */ /* 0x000fc80007b9e065 */
[----:B------:R-:W-:Y:S02]  /*3190*/  @!P1 IADD3.X R81, R99, R15, R98, P4, P3 ;  /* 0x0000000f63519210 */ /* 0x000fe400027e6462 */
[----:B------:R-:W-:Y:S01]  /*31a0*/  ISETP.NE.AND P1, PT, R109, RZ, PT ;  /* 0x000000ff6d00720c */ /* 0x000fe20003f25270 */
[----:B------:R-:W-:Y:S01]  /*31b0*/  @!P0 IMAD R109, R82, R96, R5 ;  /* 0x00000060526d8224 */ /* 0x000fe200078e0205 */
[----:B------:R-:W-:Y:S02]  /*31c0*/  IADD3 R20, P4, R106, R20, RZ ;  /* 0x000000146a147210 */ /* 0x000fe40007f9e0ff */
[----:B------:R-:W-:Y:S02]  /*31d0*/  ISETP.NE.AND P3, PT, R136, RZ, PT ;  /* 0x000000ff8800720c */ /* 0x000fe40003f65270 */
[----:B------:R1:W-:Y:S01]  /*31e0*/  @!P0 STG.E.U8 desc[UR38][R120.64], R109 ;  /* 0x0000006d78008986 */ /* 0x0003e2000c101126 */
[----:B------:R-:W-:Y:S02]  /*31f0*/  @!P5 IADD3 R106, P0, R135, R102, RZ ;  /* 0x00000066876ad210 */ /* 0x000fe40007f1e0ff */
[----:B------:R-:W-:Y:S01]  /*3200*/  IADD3.X R21, R21, R107, R137, P4, !PT ;  /* 0x0000006b15157210 */ /* 0x000fe200027fe489 */
[----:B------:R-:W2:Y:S01]  /*3210*/  @!P5 LDG.E.U8 R105, desc[UR38][R10.64+0x1] ;  /* 0x000001260a69d981 */ /* 0x000ea2000c1e1100 */
[----:B------:R-:W-:Y:S01]  /*3220*/  ISETP.NE.AND P4, PT, R138, RZ, PT ;  /* 0x000000ff8a00720c */ /* 0x000fe20003f85270 */
[----:B------:R-:W-:Y:S01]  /*3230*/  @!P5 IMAD.X R107, R134, 0x1, R99, P0 ;  /* 0x00000001866bd824 */ /* 0x000fe200000e0663 */
[----:B------:R-:W-:-:S02]  /*3240*/  ISETP.NE.AND P0, PT, R139, RZ, PT ;  /* 0x000000ff8b00720c */ /* 0x000fc40003f05270 */
[----:B--2---:R-:W-:-:S05]  /*3250*/  @!P5 PRMT R82, R105, 0x8880, RZ ;  /* 0x000088806952d816 */ /* 0x004fca00000000ff */
[----:B------:R-:W-:-:S04]  /*3260*/  @!P5 IMAD R5, R82, R97, RZ ;  /* 0x000000615205d224 */ /* 0x000fc800078e02ff */
[----:B------:R-:W-:-:S05]  /*3270*/  @!P5 IMAD R119, R83, R96, R5 ;  /* 0x000000605377d224 */ /* 0x000fca00078e0205 */
[----:B------:R2:W-:Y:S01]  /*3280*/  @!P5 STG.E.U8 desc[UR38][R106.64], R119 ;  /* 0x000000776a00d986 */ /* 0x0005e2000c101126 */
[----:B------:R-:W-:-:S05]  /*3290*/  IADD3 R82, P5, R14, R101, RZ ;  /* 0x000000650e527210 */ /* 0x000fca0007fbe0ff */
[----:B------:R-:W-:Y:S01]  /*32a0*/  IMAD.X R83, R15, 0x1, R98, P5 ;  /* 0x000000010f537824 */ /* 0x000fe200028e0662 */
[----:B------:R-:W-:-:S13]  /*32b0*/  ISETP.LT.OR P5, PT, R3, 0x9, !P0 ;  /* 0x000000090300780c */ /* 0x000fda00047a1670 */
[----:B------:R-:W3:Y:S02]  /*32c0*/  @!P5 LDG.E.U8 R105, desc[UR38][R88.64+0x8] ;  /* 0x000008265869d981 */ /* 0x000ee4000c1e1100 */
[----:B---3--:R-:W-:-:S05]  /*32d0*/  @!P5 PRMT R108, R105, 0x8880, RZ ;  /* 0x00008880696cd816 */ /* 0x008fca00000000ff */
[----:B------:R-:W-:-:S04]  /*32e0*/  @!P5 IMAD R5, R108, R97, RZ ;  /* 0x000000616c05d224 */ /* 0x000fc800078e02ff */
[----:B-1----:R-:W-:-:S05]  /*32f0*/  @!P5 IMAD R109, R84, R96, R5 ;  /* 0x00000060546dd224 */ /* 0x002fca00078e0205 */
[----:B------:R1:W-:Y:S01]  /*3300*/  @!P5 STG.E.U8 desc[UR38][R82.64+0x8], R109 ;  /* 0x0000086d5200d986 */ /* 0x0003e2000c101126 */
[----:B------:R-:W-:-:S13]  /*3310*/  ISETP.LT.OR P5, PT, R3, 0xa, !P0 ;  /* 0x0000000a0300780c */ /* 0x000fda00047a1670 */
[----:B------:R-:W3:Y:S02]  /*3320*/  @!P5 LDG.E.U8 R105, desc[UR38][R88.64+0x9] ;  /* 0x000009265869d981 */ /* 0x000ee4000c1e1100 */
[----:B---3--:R-:W-:-:S05]  /*3330*/  @!P5 PRMT R84, R105, 0x8880, RZ ;  /* 0x000088806954d816 */ /* 0x008fca00000000ff */
[----:B------:R-:W-:-:S04]  /*3340*/  @!P5 IMAD R5, R84, R97, RZ ;  /* 0x000000615405d224 */ /* 0x000fc800078e02ff */
[----:B------:R-:W-:-:S05]  /*3350*/  @!P5 IMAD R85, R85, R96, R5 ;  /* 0x000000605555d224 */ /* 0x000fca00078e0205 */
[----:B------:R3:W-:Y:S04]  /*3360*/  @!P5 STG.E.U8 desc[UR38][R82.64+0x9], R85 ;  /* 0x000009555200d986 */ /* 0x0007e8000c101126 */
[----:B------:R-:W4:Y:S01]  /*3370*/  @!P4 LDG.E.U8 R105, desc[UR38][R10.64+0x8] ;  /* 0x000008260a69c981 */ /* 0x000f22000c1e1100 */
[----:B--2---:R-:W-:-:S05]  /*3380*/  @!P4 IADD3 R106, P5, R133, R102, RZ ;  /* 0x00000066856ac210 */ /* 0x004fca0007fbe0ff */
[----:B------:R-:W-:Y:S01]  /*3390*/  @!P4 IMAD.X R107, R132, 0x1, R99, P5 ;  /* 0x00000001846bc824 */ /* 0x000fe200028e0663 */
[----:B------:R-:W-:Y:S02]  /*33a0*/  ISETP.NE.AND P5, PT, R140, RZ, PT ;  /* 0x000000ff8c00720c */ /* 0x000fe40003fa5270 */
[----:B----4-:R-:W-:-:S05]  /*33b0*/  @!P4 PRMT R84, R105, 0x8880, RZ ;  /* 0x000088806954c816 */ /* 0x010fca00000000ff */
[----:B------:R-:W-:-:S04]  /*33c0*/  @!P4 IMAD R5, R84, R97, RZ ;  /* 0x000000615405c224 */ /* 0x000fc800078e02ff */
[----:B------:R-:W-:-:S05]  /*33d0*/  @!P4 IMAD R119, R86, R96, R5 ;  /* 0x000000605677c224 */ /* 0x000fca00078e0205 */
[----:B------:R2:W-:Y:S04]  /*33e0*/  @!P4 STG.E.U8 desc[UR38][R106.64], R119 ;  /* 0x000000776a00c986 */ /* 0x0005e8000c101126 */
[----:B------:R-:W4:Y:S01]  /*33f0*/  @!P5 LDG.E.U8 R105, desc[UR38][R10.64+0x9] ;  /* 0x000009260a69d981 */ /* 0x000f22000c1e1100 */
[----:B------:R-:W-:-:S05]  /*3400*/  @!P5 IADD3 R108, P4, R131, R102, RZ ;  /* 0x00000066836cd210 */ /* 0x000fca0007f9e0ff */
[----:B-1----:R-:W-:Y:S01]  /*3410*/  @!P5 IMAD.X R109, R130, 0x1, R99, P4 ;  /* 0x00000001826dd824 */ /* 0x002fe200020e0663 */
[----:B----4-:R-:W-:-:S05]  /*3420*/  @!P5 PRMT R84, R105, 0x8880, RZ ;  /* 0x000088806954d816 */ /* 0x010fca00000000ff */
[----:B------:R-:W-:Y:S01]  /*3430*/  @!P5 IMAD R5, R84, R97, RZ ;  /* 0x000000615405d224 */ /* 0x000fe200078e02ff */
[----:B------:R-:W-:-:S03]  /*3440*/  IADD3 R84, P4, R14, R103, RZ ;  /* 0x000000670e547210 */ /* 0x000fc60007f9e0ff */
[----:B------:R-:W-:Y:S02]  /*3450*/  @!P5 IMAD R87, R87, R96, R5 ;  /* 0x000000605757d224 */ /* 0x000fe400078e0205 */
[----:B---3--:R-:W-:Y:S01]  /*3460*/  IMAD.X R85, R15, 0x1, R100, P4 ;  /* 0x000000010f557824 */ /* 0x008fe200020e0664 */
[----:B------:R-:W-:Y:S02]  /*3470*/  ISETP.GE.AND P4, PT, R4, 0x101, PT ;  /* 0x000001010400780c */ /* 0x000fe40003f86270 */
[----:B------:R1:W-:Y:S02]  /*3480*/  @!P5 STG.E.U8 desc[UR38][R108.64], R87 ;  /* 0x000000576c00d986 */ /* 0x0003e4000c101126 */
[----:B------:R-:W-:-:S13]  /*3490*/  ISETP.LT.OR P5, PT, R3, 0x1, !P4 ;  /* 0x000000010300780c */ /* 0x000fda00067a1670 */
[----:B------:R-:W3:Y:S02]  /*34a0*/  @!P5 LDG.E.U8 R105, desc[UR38][R20.64] ;  /* 0x000000261469d981 */ /* 0x000ee4000c1e1100 */
[----:B---3--:R-:W-:-:S05]  /*34b0*/  @!P5 PRMT R86, R105, 0x8880, RZ ;  /* 0x000088806956d816 */ /* 0x008fca00000000ff */
[----:B------:R-:W-:-:S04]  /*34c0*/  @!P5 IMAD R5, R86, R97, RZ ;  /* 0x000000615605d224 */ /* 0x000fc800078e02ff */
[----:B--2---:R-:W-:-:S05]  /*34d0*/  @!P5 IMAD R107, R72, R96, R5 ;  /* 0x00000060486bd224 */ /* 0x004fca00078e0205 */
[----:B------:R-:W-:Y:S01]  /*34e0*/  @!P5 STG.E.U8 desc[UR38][R84.64], R107 ;  /* 0x0000006b5400d986 */ /* 0x000fe2000c101126 */
[----:B------:R-:W-:-:S13]  /*34f0*/  ISETP.LT.OR P5, PT, R3, 0x2, !P4 ;  /* 0x000000020300780c */ /* 0x000fda00067a1670 */
[----:B------:R-:W2:Y:S02]  /*3500*/  @!P5 LDG.E.U8 R105, desc[UR38][R20.64+0x1] ;  /* 0x000001261469d981 */ /* 0x000ea4000c1e1100 */
[----:B--2---:R-:W-:-:S05]  /*3510*/  @!P5 PRMT R72, R105, 0x8880, RZ ;  /* 0x000088806948d816 */ /* 0x004fca00000000ff */
[----:B------:R-:W-:-:S04]  /*3520*/  @!P5 IMAD R5, R72, R97, RZ ;  /* 0x000000614805d224 */ /* 0x000fc800078e02ff */
[----:B------:R-:W-:-:S05]  /*3530*/  @!P5 IMAD R73, R73, R96, R5 ;  /* 0x000000604949d224 */ /* 0x000fca00078e0205 */
[----:B------:R-:W-:Y:S01]  /*3540*/  @!P5 STG.E.U8 desc[UR38][R84.64+0x1], R73 ;  /* 0x000001495400d986 */ /* 0x000fe2000c101126 */
[----:B------:R-:W-:-:S13]  /*3550*/  LOP3.LUT P5, RZ, R118, 0x8, RZ, 0xc0, !PT ;  /* 0x0000000876ff7812 */ /* 0x000fda00078ac0ff */
[----:B------:R-:W2:Y:S02]  /*3560*/  @!P5 LDG.E.U8 R105, desc[UR38][R12.64] ;  /* 0x000000260c69d981 */ /* 0x000ea4000c1e1100 */
[----:B--2---:R-:W-:-:S05]  /*3570*/  @!P5 PRMT R72, R105, 0x8880, RZ ;  /* 0x000088806948d816 */ /* 0x004fca00000000ff */
[----:B------:R-:W-:-:S04]  /*3580*/  @!P5 IMAD R5, R72, R97, RZ ;  /* 0x000000614805d224 */ /* 0x000fc800078e02ff */
[----:B-1----:R-:W-:-:S05]  /*3590*/  @!P5 IMAD R87, R74, R96, R5 ;  /* 0x000000604a57d224 */ /* 0x002fca00078e0205 */
[----:B------:R1:W-:Y:S04]  /*35a0*/  @!P5 STG.E.U8 desc[UR38][R124.64], R87 ;  /* 0x000000577c00d986 */ /* 0x0003e8000c101126 */
[----:B------:R-:W2:Y:S01]  /*35b0*/  @!P3 LDG.E.U8 R105, desc[UR38][R12.64+0x1] ;  /* 0x000001260c69b981 */ /* 0x000ea2000c1e1100 */
[----:B------:R-:W-:Y:S02]  /*35c0*/  ISETP.LT.OR P5, PT, R3, 0x9, !P4 ;  /* 0x000000090300780c */ /* 0x000fe400067a1670 */
[----:B--2---:R-:W-:-:S05]  /*35d0*/  @!P3 PRMT R72, R105, 0x8880, RZ ;  /* 0x000088806948b816 */ /* 0x004fca00000000ff */
[----:B------:R-:W-:-:S04]  /*35e0*/  @!P3 IMAD R5, R72, R97, RZ ;  /* 0x000000614805b224 */ /* 0x000fc800078e02ff */
[----:B------:R-:W-:-:S05]  /*35f0*/  @!P3 IMAD R75, R75, R96, R5 ;  /* 0x000000604b4bb224 */ /* 0x000fca00078e0205 */
[----:B------:R-:W-:Y:S04]  /*3600*/  @!P3 STG.E.U8 desc[UR38][R122.64+0x1], R75 ;  /* 0x0000014b7a00b986 */ /* 0x000fe8000c101126 */
[----:B------:R-:W2:Y:S02]  /*3610*/  @!P5 LDG.E.U8 R105, desc[UR38][R20.64+0x8] ;  /* 0x000008261469d981 */ /* 0x000ea4000c1e1100 */
[----:B--2---:R-:W-:-:S05]  /*3620*/  @!P5 PRMT R72, R105, 0x8880, RZ ;  /* 0x000088806948d816 */ /* 0x004fca00000000ff */
[----:B------:R-:W-:-:S04]  /*3630*/  @!P5 IMAD R5, R72, R97, RZ ;  /* 0x000000614805d224 */ /* 0x000fc800078e02ff */
[----:B-1----:R-:W-:-:S05]  /*3640*/  @!P5 IMAD R87, R76, R96, R5 ;  /* 0x000000604c57d224 */ /* 0x002fca00078e0205 */
[----:B------:R1:W-:Y:S01]  /*3650*/  @!P5 STG.E.U8 desc[UR38][R84.64+0x8], R87 ;  /* 0x000008575400d986 */ /* 0x0003e2000c101126 */
[----:B------:R-:W-:-:S13]  /*3660*/  ISETP.LT.OR P5, PT, R3, 0xa, !P4 ;  /* 0x0000000a0300780c */ /* 0x000fda00067a1670 */
[----:B------:R-:W2:Y:S02]  /*3670*/  @!P5 LDG.E.U8 R105, desc[UR38][R20.64+0x9] ;  /* 0x000009261469d981 */ /* 0x000ea4000c1e1100 */
[----:B--2---:R-:W-:-:S05]  /*3680*/  @!P5 PRMT R72, R105, 0x8880, RZ ;  /* 0x000088806948d816 */ /* 0x004fca00000000ff */
[----:B------:R-:W-:-:S04]  /*3690*/  @!P5 IMAD R5, R72, R97, RZ ;  /* 0x000000614805d224 */ /* 0x000fc800078e02ff */
[----:B------:R-:W-:-:S05]  /*36a0*/  @!P5 IMAD R77, R77, R96, R5 ;  /* 0x000000604d4dd224 */ /* 0x000fca00078e0205 */
[----:B------:R-:W-:Y:S04]  /*36b0*/  @!P5 STG.E.U8 desc[UR38][R84.64+0x9], R77 ;  /* 0x0000094d5400d986 */ /* 0x000fe8000c101126 */
[----:B------:R-:W2:Y:S01]  /*36c0*/  @!P1 LDG.E.U8 R105, desc[UR38][R12.64+0x8] ;  /* 0x000008260c699981 */ /* 0x000ea2000c1e1100 */
[----:B------:R-:W-:-:S05]  /*36d0*/  @!P1 IADD3 R72, P5, R129, R102, RZ ;  /* 0x0000006681489210 */ /* 0x000fca0007fbe0ff */
[----:B------:R-:W-:Y:S01]  /*36e0*/  @!P1 IMAD.X R73, R128, 0x1, R99, P5 ;  /* 0x0000000180499824 */ /* 0x000fe200028e0663 */
[----:B--2---:R-:W-:-:S05]  /*36f0*/  @!P1 PRMT R74, R105, 0x8880, RZ ;  /* 0x00008880694a9816 */ /* 0x004fca00000000ff */
[----:B------:R-:W-:-:S04]  /*3700*/  @!P1 IMAD R5, R74, R97, RZ ;  /* 0x000000614a059224 */ /* 0x000fc800078e02ff */
[----:B-1----:R-:W-:-:S05]  /*3710*/  @!P1 IMAD R87, R78, R96, R5 ;  /* 0x000000604e579224 */ /* 0x002fca00078e0205 */
[----:B------:R1:W-:Y:S04]  /*3720*/  @!P1 STG.E.U8 desc[UR38][R72.64], R87 ;  /* 0x0000005748009986 */ /* 0x0003e8000c101126 */
[----:B------:R-:W2:Y:S01]  /*3730*/  @!P6 LDG.E.U8 R105, desc[UR38][R12.64+0x9] ;  /* 0x000009260c69e981 */ /* 0x000ea2000c1e1100 */
[----:B------:R-:W-:Y:S02]  /*3740*/  @!P6 IADD3 R74, P5, R127, R102, RZ ;  /* 0x000000667f4ae210 */ /* 0x000fe40007fbe0ff */
[----:B------:R-:W-:-:S03]  /*3750*/  ISETP.NE.AND P3, PT, R141, RZ, PT ;  /* 0x000000ff8d00720c */ /* 0x000fc60003f65270 */
[----:B------:R-:W-:Y:S01]  /*3760*/  @!P6 IMAD.X R75, R126, 0x1, R99, P5 ;  /* 0x000000017e4be824 */ /* 0x000fe200028e0663 */
[----:B------:R-:W-:Y:S02]  /*3770*/  ISETP.LT.OR P5, PT, R3, 0x11, !P3 ;  /* 0x000000110300780c */ /* 0x000fe40005fa1670 */
[----:B--2---:R-:W-:-:S05]  /*3780*/  @!P6 PRMT R76, R105, 0x8880, RZ ;  /* 0x00008880694ce816 */ /* 0x004fca00000000ff */
[----:B------:R-:W-:-:S04]  /*3790*/  @!P6 IMAD R5, R76, R97, RZ ;  /* 0x000000614c05e224 */ /* 0x000fc800078e02ff */
[----:B------:R-:W-:-:S05]  /*37a0*/  @!P6 IMAD R79, R79, R96, R5 ;  /* 0x000000604f4fe224 */ /* 0x000fca00078e0205 */
[----:B------:R2:W-:Y:S04]  /*37b0*/  @!P6 STG.E.U8 desc[UR38][R74.64], R79 ;  /* 0x0000004f4a00e986 */ /* 0x0005e8000c101126 */
[----:B------:R-:W1:Y:S02]  /*37c0*/  @!P5 LDG.E.U8 R105, desc[UR38][R6.64+0x10] ;  /* 0x000010260669d981 */ /* 0x000e64000c1e1100 */
[----:B-1----:R-:W-:-:S05]  /*37d0*/  @!P5 PRMT R72, R105, 0x8880, RZ ;  /* 0x000088806948d816 */ /* 0x002fca00000000ff */
[----:B------:R-:W-:-:S04]  /*37e0*/  @!P5 IMAD R5, R72, R97, RZ ;  /* 0x000000614805d224 */ /* 0x000fc800078e02ff */
[----:B------:R-:W-:-:S05]  /*37f0*/  @!P5 IMAD R73, R64, R96, R5 ;  /* 0x000000604049d224 */ /* 0x000fca00078e0205 */
[----:B------:R1:W-:Y:S01]  /*3800*/  @!P5 STG.E.U8 desc[UR38][R14.64+0x10], R73 ;  /* 0x000010490e00d986 */ /* 0x0003e2000c101126 */
[----:B------:R-:W-:-:S13]  /*3810*/  ISETP.LT.OR P5, PT, R3, 0x12, !P3 ;  /* 0x000000120300780c */ /* 0x000fda0005fa1670 */
[----:B------:R-:W3:Y:S01]  /*3820*/  @!P5 LDG.E.U8 R105, desc[UR38][R6.64+0x11] ;  /* 0x000011260669d981 */ /* 0x000ee2000c1e1100 */
[----:B------:R-:W-:Y:S02]  /*3830*/  ISETP.NE.AND P1, PT, R142, RZ, PT ;  /* 0x000000ff8e00720c */ /* 0x000fe40003f25270 */
[----:B---3--:R-:W-:-:S05]  /*3840*/  @!P5 PRMT R64, R105, 0x8880, RZ ;  /* 0x000088806940d816 */ /* 0x008fca00000000ff */
[----:B------:R-:W-:-:S04]  /*3850*/  @!P5 IMAD R5, R64, R97, RZ ;  /* 0x000000614005d224 */ /* 0x000fc800078e02ff */
[----:B--2---:R-:W-:-:S05]  /*3860*/  @!P5 IMAD R75, R65, R96, R5 ;  /* 0x00000060414bd224 */ /* 0x004fca00078e0205 */
[----:B------:R-:W-:Y:S01]  /*3870*/  @!P5 STG.E.U8 desc[UR38][R14.64+0x11], R75 ;  /* 0x0000114b0e00d986 */ /* 0x000fe2000c101126 */
[----:B------:R-:W-:-:S13]  /*3880*/  ISETP.LT.OR P5, PT, R3, 0x11, !P1 ;  /* 0x000000110300780c */ /* 0x000fda0004fa1670 */
[----:B------:R-:W2:Y:S01]  /*3890*/  @!P5 LDG.E.U8 R105, desc[UR38][R8.64+0x10] ;  /* 0x000010260869d981 */ /* 0x000ea2000c1e1100 */
[----:B------:R-:W-:-:S05]  /*38a0*/  @!P5 IADD3 R64, P6, R14, R102, RZ ;  /* 0x000000660e40d210 */ /* 0x000fca0007fde0ff */
[----:B------:R-:W-:Y:S01]  /*38b0*/  @!P5 IMAD.X R65, R15, 0x1, R99, P6 ;  /* 0x000000010f41d824 */ /* 0x000fe200030e0663 */
[----:B--2---:R-:W-:-:S05]  /*38c0*/  @!P5 PRMT R72, R105, 0x8880, RZ ;  /* 0x000088806948d816 */ /* 0x004fca00000000ff */
[----:B------:R-:W-:-:S04]  /*38d0*/  @!P5 IMAD R5, R72, R97, RZ ;  /* 0x000000614805d224 */ /* 0x000fc800078e02ff */
[----:B------:R-:W-:-:S05]  /*38e0*/  @!P5 IMAD R77, R66, R96, R5 ;  /* 0x00000060424dd224 */ /* 0x000fca00078e0205 */
[----:B------:R2:W-:Y:S01]  /*38f0*/  @!P5 STG.E.U8 desc[UR38][R64.64+0x10], R77 ;  /* 0x0000104d4000d986 */ /* 0x0005e2000c101126 */
[----:B------:R-:W-:-:S13]  /*3900*/  ISETP.LT.OR P5, PT, R3, 0x12, !P1 ;  /* 0x000000120300780c */ /* 0x000fda0004fa1670 */
[----:B------:R-:W3:Y:S01]  /*3910*/  @!P5 LDG.E.U8 R105, desc[UR38][R8.64+0x11] ;  /* 0x000011260869d981 */ /* 0x000ee2000c1e1100 */
[----:B------:R-:W-:-:S05]  /*3920*/  @!P5 IADD3 R72, P6, R14, R102, RZ ;  /* 0x000000660e48d210 */ /* 0x000fca0007fde0ff */
[----:B-1----:R-:W-:Y:S01]  /*3930*/  @!P5 IMAD.X R73, R15, 0x1, R99, P6 ;  /* 0x000000010f49d824 */ /* 0x002fe200030e0663 */
[----:B---3--:R-:W-:-:S05]  /*3940*/  @!P5 PRMT R66, R105, 0x8880, RZ ;  /* 0x000088806942d816 */ /* 0x008fca00000000ff */
[----:B------:R-:W-:-:S04]  /*3950*/  @!P5 IMAD R5, R66, R97, RZ ;  /* 0x000000614205d224 */ /* 0x000fc800078e02ff */
[----:B------:R-:W-:-:S05]  /*3960*/  @!P5 IMAD R67, R67, R96, R5 ;  /* 0x000000604343d224 */ /* 0x000fca00078e0205 */
[----:B------:R1:W-:Y:S01]  /*3970*/  @!P5 STG.E.U8 desc[UR38][R72.64+0x11], R67 ;  /* 0x000011434800d986 */ /* 0x0003e2000c101126 */
[----:B------:R-:W-:-:S13]  /*3980*/  ISETP.LT.OR P5, PT, R3, 0x19, !P3 ;  /* 0x000000190300780c */ /* 0x000fda0005fa1670 */
[----:B------:R-:W2:Y:S02]  /*3990*/  @!P5 LDG.E.U8 R105, desc[UR38][R6.64+0x18] ;  /* 0x000018260669d981 */ /* 0x000ea4000c1e1100 */
[----:B--2---:R-:W-:-:S05]  /*39a0*/  @!P5 PRMT R64, R105, 0x8880, RZ ;  /* 0x000088806940d816 */ /* 0x004fca00000000ff */
[----:B------:R-:W-:-:S04]  /*39b0*/  @!P5 IMAD R5, R64, R97, RZ ;  /* 0x000000614005d224 */ /* 0x000fc800078e02ff */
[----:B------:R-:W-:-:S05]  /*39c0*/  @!P5 IMAD R75, R68, R96, R5 ;  /* 0x00000060444bd224 */ /* 0x000fca00078e0205 */
[----:B------:R-:W-:Y:S01]  /*39d0*/  @!P5 STG.E.U8 desc[UR38][R14.64+0x18], R75 ;  /* 0x0000184b0e00d986 */ /* 0x000fe2000c101126 */
[----:B------:R-:W-:-:S13]  /*39e0*/  ISETP.LT.OR P5, PT, R3, 0x1a, !P3 ;  /* 0x0000001a0300780c */ /* 0x000fda0005fa1670 */
[----:B------:R-:W2:Y:S02]  /*39f0*/  @!P5 LDG.E.U8 R105, desc[UR38][R6.64+0x19] ;  /* 0x000019260669d981 */ /* 0x000ea4000c1e1100 */
[----:B--2---:R-:W-:-:S05]  /*3a00*/  @!P5 PRMT R64, R105, 0x8880, RZ ;  /* 0x000088806940d816 */ /* 0x004fca00000000ff */
[----:B------:R-:W-:-:S04]  /*3a10*/  @!P5 IMAD R5, R64, R97, RZ ;  /* 0x000000614005d224 */ /* 0x000fc800078e02ff */
[----:B------:R-:W-:-:S05]  /*3a20*/  @!P5 IMAD R69, R69, R96, R5 ;  /* 0x000000604545d224 */ /* 0x000fca00078e0205 */
[----:B------:R-:W-:Y:S01]  /*3a30*/  @!P5 STG.E.U8 desc[UR38][R14.64+0x19], R69 ;  /* 0x000019450e00d986 */ /* 0x000fe2000c101126 */
[----:B------:R-:W-:-:S13]  /*3a40*/  ISETP.LT.OR P5, PT, R3, 0x19, !P1 ;  /* 0x000000190300780c */ /* 0x000fda0004fa1670 */
[----:B------:R-:W2:Y:S01]  /*3a50*/  @!P5 LDG.E.U8 R105, desc[UR38][R8.64+0x18] ;  /* 0x000018260869d981 */ /* 0x000ea2000c1e1100 */
[----:B------:R-:W-:-:S05]  /*3a60*/  @!P5 IADD3 R64, P6, R14, R102, RZ ;  /* 0x000000660e40d210 */ /* 0x000fca0007fde0ff */
[----:B------:R-:W-:Y:S01]  /*3a70*/  @!P5 IMAD.X R65, R15, 0x1, R99, P6 ;  /* 0x000000010f41d824 */ /* 0x000fe200030e0663 */
[----:B--2---:R-:W-:-:S05]  /*3a80*/  @!P5 PRMT R66, R105, 0x8880, RZ ;  /* 0x000088806942d816 */ /* 0x004fca00000000ff */
[----:B------:R-:W-:-:S04]  /*3a90*/  @!P5 IMAD R5, R66, R97, RZ ;  /* 0x000000614205d224 */ /* 0x000fc800078e02ff */
[----:B-1----:R-:W-:-:S05]  /*3aa0*/  @!P5 IMAD R73, R70, R96, R5 ;  /* 0x000000604649d224 */ /* 0x002fca00078e0205 */
[----:B------:R1:W-:Y:S01]  /*3ab0*/  @!P5 STG.E.U8 desc[UR38][R64.64+0x18], R73 ;  /* 0x000018494000d986 */ /* 0x0003e2000c101126 */
        /* <DEDUP_REMOVED lines=9> */
[----:B------:R-:W1:Y:S02]  /*3b50*/  @!P5 LDG.E.U8 R105, desc[UR38][R88.64+0x10] ;  /* 0x000010265869d981 */ /* 0x000e64000c1e1100 */
[----:B-1----:R-:W-:-:S05]  /*3b60*/  @!P5 PRMT R64, R105, 0x8880, RZ ;  /* 0x000088806940d816 */ /* 0x002fca00000000ff */
[----:B------:R-:W-:-:S04]  /*3b70*/  @!P5 IMAD R5, R64, R97, RZ ;  /* 0x000000614005d224 */ /* 0x000fc800078e02ff */
[----:B------:R-:W-:-:S05]  /*3b80*/  @!P5 IMAD R65, R56, R96, R5 ;  /* 0x000000603841d224 */ /* 0x000fca00078e0205 */
[----:B------:R1:W-:Y:S01]  /*3b90*/  @!P5 STG.E.U8 desc[UR38][R82.64+0x10], R65 ;  /* 0x000010415200d986 */ /* 0x0003e2000c101126 */
[----:B------:R-:W-:-:S13]  /*3ba0*/  ISETP.LT.OR P5, PT, R3, 0x12, !P0 ;  /* 0x000000120300780c */ /* 0x000fda00047a1670 */
[----:B------:R-:W3:Y:S02]  /*3bb0*/  @!P5 LDG.E.U8 R105, desc[UR38][R88.64+0x11] ;  /* 0x000011265869d981 */ /* 0x000ee4000c1e1100 */
        /* <DEDUP_REMOVED lines=8> */
[----:B------:R-:W-:Y:S02]  /*3c40*/  ISETP.LT.OR P6, PT, R3, 0x12, !P2 ;  /* 0x000000120300780c */ /* 0x000fe400057c1670 */
        /* <DEDUP_REMOVED lines=40> */
[----:B------:R-:W2:Y:S01]  /*3ed0*/  @!P5 LDG.E.U8 R105, desc[UR38][R20.64+0x11] ;  /* 0x000011261469d981 */ /* 0x000ea2000c1e1100 */
[----:B------:R-:W-:Y:S02]  /*3ee0*/  ISETP.GE.AND P6, PT, R4, 0x109, PT ;  /* 0x000001090400780c */ /* 0x000fe40003fc6270 */
        /* <DEDUP_REMOVED lines=12> */
[----:B------:R-:W-:-:S13]  /*3fb0*/  LOP3.LUT P5, RZ, R118, 0x200, RZ, 0xc0, !PT ;  /* 0x0000020076ff7812 */ /* 0x000fda00078ac0ff */
        /* <DEDUP_REMOVED lines=17> */
[----:B------:R-:W-:-:S13]  /*40d0*/  LOP3.LUT P5, RZ, R118, 0x400, RZ, 0xc0, !PT ;  /* 0x0000040076ff7812 */ /* 0x000fda00078ac0ff */
[----:B------:R-:W2:Y:S01]  /*40e0*/  @!P5 LDG.E.U8 R105, desc[UR38][R12.64+0x18] ;  /* 0x000018260c69d981 */ /* 0x000ea2000c1e1100 */
[----:B------:R-:W-:Y:S02]  /*40f0*/  LOP3.LUT P6, RZ, R118, 0x100, RZ, 0xc0, !PT ;  /* 0x0000010076ff7812 */ /* 0x000fe400078cc0ff */
        /* <DEDUP_REMOVED lines=38> */
[----:B------:R-:W2:Y:S01]  /*4360*/  @!P5 LDG.E.U8 R105, desc[UR38][R6.64+0x28] ;  /* 0x000028260669d981 */ /* 0x000ea2000c1e1100 */
[----:B------:R-:W-:Y:S02]  /*4370*/  ISETP.LT.OR P3, PT, R3, 0x2a, !P3 ;  /* 0x0000002a0300780c */ /* 0x000fe40005f61670 */
[----:B--2---:R-:W-:-:S05]  /*4380*/  @!P5 PRMT R40, R105, 0x8880, RZ ;  /* 0x000088806928d816 */ /* 0x004fca00000000ff */
[----:B------:R-:W-:-:S04]  /*4390*/  @!P5 IMAD R5, R40, R97, RZ ;  /* 0x000000612805d224 */ /* 0x000fc800078e02ff */
[----:B------:R-:W-:-:S05]  /*43a0*/  @!P5 IMAD R51, R44, R96, R5 ;  /* 0x000000602c33d224 */ /* 0x000fca00078e0205 */
[----:B------:R-:W-:Y:S04]  /*43b0*/  @!P5 STG.E.U8 desc[UR38][R14.64+0x28], R51 ;  /* 0x000028330e00d986 */ /* 0x000fe8000c101126 */
[----:B------:R0:W2:Y:S02]  /*43c0*/  @!P3 LDG.E.U8 R105, desc[UR38][R6.64+0x29] ;  /* 0x000029260669b981 */ /* 0x0000a4000c1e1100 */
[----:B0-----:R-:W-:Y:S02]  /*43d0*/  @!P3 IMAD.MOV.U32 R6, RZ, RZ, R14 ;  /* 0x000000ffff06b224 */ /* 0x001fe400078e000e */
[----:B------:R-:W-:Y:S01]  /*43e0*/  @!P3 IMAD.MOV.U32 R7, RZ, RZ, R15 ;  /* 0x000000ffff07b224 */ /* 0x000fe200078e000f */
[----:B--2---:R-:W-:-:S05]  /*43f0*/  @!P3 PRMT R40, R105, 0x8880, RZ ;  /* 0x000088806928b816 */ /* 0x004fca00000000ff */
[----:B------:R-:W-:-:S04]  /*4400*/  @!P3 IMAD R5, R40, R97, RZ ;  /* 0x000000612805b224 */ /* 0x000fc800078e02ff */
[----:B------:R-:W-:-:S05]  /*4410*/  @!P3 IMAD R45, R45, R96, R5 ;  /* 0x000000602d2db224 */ /* 0x000fca00078e0205 */
[----:B------:R0:W-:Y:S01]  /*4420*/  @!P3 STG.E.U8 desc[UR38][R6.64+0x29], R45 ;  /* 0x0000292d0600b986 */ /* 0x0001e2000c101126 */
[----:B------:R-:W-:-:S13]  /*4430*/  ISETP.LT.OR P3, PT, R3, 0x29, !P1 ;  /* 0x000000290300780c */ /* 0x000fda0004f61670 */
[----:B------:R-:W2:Y:S01]  /*4440*/  @!P3 LDG.E.U8 R105, desc[UR38][R8.64+0x28] ;  /* 0x000028260869b981 */ /* 0x000ea2000c1e1100 */
[----:B------:R-:W-:Y:S02]  /*4450*/  ISETP.LT.OR P1, PT, R3, 0x2a, !P1 ;  /* 0x0000002a0300780c */ /* 0x000fe40004f21670 */
[----:B------:R-:W-:-:S05]  /*4460*/  @!P3 IADD3 R40, P5, R14, R102, RZ ;  /* 0x000000660e28b210 */ /* 0x000fca0007fbe0ff */
[----:B------:R-:W-:Y:S01]  /*4470*/  @!P3 IMAD.X R41, R15, 0x1, R99, P5 ;  /* 0x000000010f29b824 */ /* 0x000fe200028e0663 */
[----:B--2---:R-:W-:-:S05]  /*4480*/  @!P3 PRMT R42, R105, 0x8880, RZ ;  /* 0x00008880692ab816 */ /* 0x004fca00000000ff */
[----:B------:R-:W-:-:S04]  /*4490*/  @!P3 IMAD R5, R42, R97, RZ ;  /* 0x000000612a05b224 */ /* 0x000fc800078e02ff */
[----:B-1----:R-:W-:-:S05]  /*44a0*/  @!P3 IMAD R43, R46, R96, R5 ;  /* 0x000000602e2bb224 */ /* 0x002fca00078e0205 */
[----:B------:R1:W-:Y:S04]  /*44b0*/  @!P3 STG.E.U8 desc[UR38][R40.64+0x28], R43 ;  /* 0x0000282b2800b986 */ /* 0x0003e8000c101126 */
[----:B------:R-:W2:Y:S01]  /*44c0*/  @!P1 LDG.E.U8 R105, desc[UR38][R8.64+0x29] ;  /* 0x0000292608699981 */ /* 0x000ea2000c1e1100 */
[----:B0-----:R-:W-:-:S05]  /*44d0*/  @!P1 IADD3 R6, P3, R14, R102, RZ ;  /* 0x000000660e069210 */ /* 0x001fca0007f7e0ff */
        /* <DEDUP_REMOVED lines=10> */
[----:B------:R-:W-:Y:S01]  /*4580*/  @!P1 STG.E.U8 desc[UR38][R82.64+0x20], R9 ;  /* 0x0000200952009986 */ /* 0x000fe2000c101126 */
[----:B------:R-:W-:-:S13]  /*4590*/  ISETP.LT.OR P1, PT, R3, 0x22, !P0 ;  /* 0x000000220300780c */ /* 0x000fda0004721670 */
[----:B------:R-:W2:Y:S01]  /*45a0*/  @!P1 LDG.E.U8 R105, desc[UR38][R88.64+0x21] ;  /* 0x0000212658699981 */ /* 0x000ea2000c1e1100 */
[----:B------:R-:W-:Y:S02]  /*45b0*/  ISETP.LT.OR P5, PT, R3, 0x21, !P2 ;  /* 0x000000210300780c */ /* 0x000fe400057a1670 */
[----:B--2---:R-:W-:-:S05]  /*45c0*/  @!P1 PRMT R8, R105, 0x8880, RZ ;  /* 0x0000888069089816 */ /* 0x004fca00000000ff */
[----:B0-----:R-:W-:-:S04]  /*45d0*/  @!P1 IMAD.MOV.U32 R6, RZ, RZ, R8 ;  /* 0x000000ffff069224 */ /* 0x001fc800078e0008 */
[----:B------:R-:W-:-:S04]  /*45e0*/  @!P1 IMAD R5, R6, R97, RZ ;  /* 0x0000006106059224 */ /* 0x000fc800078e02ff */
[----:B------:R-:W-:-:S05]  /*45f0*/  @!P1 IMAD R33, R33, R96, R5 ;  /* 0x0000006021219224 */ /* 0x000fca00078e0205 */
[----:B------:R-:W-:Y:S04]  /*4600*/  @!P1 STG.E.U8 desc[UR38][R82.64+0x21], R33 ;  /* 0x0000212152009986 */ /* 0x000fe8000c101126 */
[----:B------:R-:W2:Y:S01]  /*4610*/  @!P5 LDG.E.U8 R105, desc[UR38][R10.64+0x20] ;  /* 0x000020260a69d981 */ /* 0x000ea2000c1e1100 */
[----:B------:R-:W-:Y:S02]  /*4620*/  ISETP.LT.OR P6, PT, R3, 0x22, !P2 ;  /* 0x000000220300780c */ /* 0x000fe400057c1670 */
[----:B--2---:R-:W-:-:S05]  /*4630*/  @!P5 PRMT R6, R105, 0x8880, RZ ;  /* 0x000088806906d816 */ /* 0x004fca00000000ff */
[----:B------:R-:W-:-:S04]  /*4640*/  @!P5 IMAD R5, R6, R97, RZ ;  /* 0x000000610605d224 */ /* 0x000fc800078e02ff */
[----:B------:R-:W-:-:S05]  /*4650*/  @!P5 IMAD R7, R34, R96, R5 ;  /* 0x000000602207d224 */ /* 0x000fca00078e0205 */
[----:B------:R0:W-:Y:S04]  /*4660*/  @!P5 STG.E.U8 desc[UR38][R90.64+0x20], R7 ;  /* 0x000020075a00d986 */ /* 0x0001e8000c101126 */
[----:B------:R-:W2:Y:S01]  /*4670*/  @!P6 LDG.E.U8 R105, desc[UR38][R10.64+0x21] ;  /* 0x000021260a69e981 */ /* 0x000ea2000c1e1100 */
[----:B------:R-:W-:Y:S02]  /*4680*/  ISETP.LT.OR P1, PT, R3, 0x29, !P0 ;  /* 0x000000290300780c */ /* 0x000fe40004721670 */
[----:B--2---:R-:W-:-:S05]  /*4690*/  @!P6 PRMT R6, R105, 0x8880, RZ ;  /* 0x000088806906e816 */ /* 0x004fca00000000ff */
[----:B------:R-:W-:-:S04]  /*46a0*/  @!P6 IMAD R5, R6, R97, RZ ;  /* 0x000000610605e224 */ /* 0x000fc800078e02ff */
[----:B------:R-:W-:-:S05]  /*46b0*/  @!P6 IMAD R35, R35, R96, R5 ;  /* 0x000000602323e224 */ /* 0x000fca00078e0205 */
[----:B------:R-:W-:Y:S04]  /*46c0*/  @!P6 STG.E.U8 desc[UR38][R80.64+0x21], R35 ;  /* 0x000021235000e986 */ /* 0x000fe8000c101126 */
[----:B------:R-:W2:Y:S01]  /*46d0*/  @!P1 LDG.E.U8 R105, desc[UR38][R88.64+0x28] ;  /* 0x0000282658699981 */ /* 0x000ea2000c1e1100 */
[----:B------:R-:W-:Y:S02]  /*46e0*/  ISETP.LT.OR P0, PT, R3, 0x2a, !P0 ;  /* 0x0000002a0300780c */ /* 0x000fe40004701670 */
[----:B--2---:R-:W-:-:S05]  /*46f0*/  @!P1 PRMT R6, R105, 0x8880, RZ ;  /* 0x0000888069069816 */ /* 0x004fca00000000ff */
[----:B------:R-:W-:-:S04]  /*4700*/  @!P1 IMAD R5, R6, R97, RZ ;  /* 0x0000006106059224 */ /* 0x000fc800078e02ff */
[----:B0-----:R-:W-:-:S05]  /*4710*/  @!P1 IMAD R7, R36, R96, R5 ;  /* 0x0000006024079224 */ /* 0x001fca00078e0205 */
        /* <DEDUP_REMOVED lines=9> */
[----:B------:R-:W-:-:S04]  /*47b0*/  @!P1 IADD3 R6, P0, P3, R102, R14, R101 ;  /* 0x0000000e66069210 */ /* 0x000fc80007b1e065 */
[----:B0-----:R-:W-:Y:S02]  /*47c0*/  @!P1 IADD3.X R7, R99, R15, R98, P0, P3 ;  /* 0x0000000f63079210 */ /* 0x001fe400007e6462 */
[----:B--2---:R-:W-:-:S05]  /*47d0*/  @!P1 PRMT R8, R105, 0x8880, RZ ;  /* 0x0000888069089816 */ /* 0x004fca00000000ff */
[----:B------:R-:W-:-:S04]  /*47e0*/  @!P1 IMAD R5, R8, R97, RZ ;  /* 0x0000006108059224 */ /* 0x000fc800078e02ff */
[----:B------:R-:W-:-:S05]  /*47f0*/  @!P1 IMAD R33, R38, R96, R5 ;  /* 0x0000006026219224 */ /* 0x000fca00078e0205 */
[----:B------:R0:W-:Y:S04]  /*4800*/  @!P1 STG.E.U8 desc[UR38][R6.64+0x28], R33 ;  /* 0x0000282106009986 */ /* 0x0001e8000c101126 */
[----:B------:R-:W2:Y:S01]  /*4810*/  @!P2 LDG.E.U8 R105, desc[UR38][R10.64+0x29] ;  /* 0x000029260a69a981 */ /* 0x000ea2000c1e1100 */
[----:B------:R-:W-:Y:S02]  /*4820*/  ISETP.LT.OR P0, PT, R3, 0x21, !P4 ;  /* 0x000000210300780c */ /* 0x000fe40006701670 */
[----:B------:R-:W-:-:S04]  /*4830*/  @!P2 IADD3 R8, P1, P3, R102, R14, R101 ;  /* 0x0000000e6608a210 */ /* 0x000fc80007b3e065 */
[----:B------:R-:W-:Y:S02]  /*4840*/  @!P2 IADD3.X R9, R99, R15, R98, P1, P3 ;  /* 0x0000000f6309a210 */ /* 0x000fe40000fe6462 */
[----:B--2---:R-:W-:-:S05]  /*4850*/  @!P2 PRMT R32, R105, 0x8880, RZ ;  /* 0x000088806920a816 */ /* 0x004fca00000000ff */
[----:B------:R-:W-:-:S04]  /*4860*/  @!P2 IMAD R5, R32, R97, RZ ;  /* 0x000000612005a224 */ /* 0x000fc800078e02ff */
[----:B------:R-:W-:-:S05]  /*4870*/  @!P2 IMAD R39, R39, R96, R5 ;  /* 0x000000602727a224 */ /* 0x000fca00078e0205 */
[----:B------:R-:W-:Y:S04]  /*4880*/  @!P2 STG.E.U8 desc[UR38][R8.64+0x29], R39 ;  /* 0x000029270800a986 */ /* 0x000fe8000c101126 */
[----:B------:R-:W0:Y:S01]  /*4890*/  @!P0 LDG.E.U8 R105, desc[UR38][R20.64+0x20] ;  /* 0x0000202614698981 */ /* 0x000e22000c1e1100 */
[----:B------:R-:W-:Y:S02]  /*48a0*/  ISETP.LT.OR P2, PT, R3, 0x22, !P4 ;  /* 0x000000220300780c */ /* 0x000fe40006741670 */
[----:B0-----:R-:W-:-:S05]  /*48b0*/  @!P0 PRMT R6, R105, 0x8880, RZ ;  /* 0x0000888069068816 */ /* 0x001fca00000000ff */
[----:B------:R-:W-:-:S04]  /*48c0*/  @!P0 IMAD R5, R6, R97, RZ ;  /* 0x0000006106058224 */ /* 0x000fc800078e02ff */
[----:B------:R-:W-:-:S05]  /*48d0*/  @!P0 IMAD R7, R24, R96, R5 ;  /* 0x0000006018078224 */ /* 0x000fca00078e0205 */
[----:B------:R0:W-:Y:S04]  /*48e0*/  @!P0 STG.E.U8 desc[UR38][R84.64+0x20], R7 ;  /* 0x0000200754008986 */ /* 0x0001e8000c101126 */
[----:B------:R-:W2:Y:S01]  /*48f0*/  @!P2 LDG.E.U8 R105, desc[UR38][R20.64+0x21] ;  /* 0x000021261469a981 */ /* 0x000ea2000c1e1100 */
[----:B------:R-:W-:-:S04]  /*4900*/  ISETP.GE.AND P6, PT, R4, 0x109, PT ;  /* 0x000001090400780c */ /* 0x000fc80003fc6270 */
        /* <DEDUP_REMOVED lines=32> */
[----:B------:R2:W-:Y:S04]  /*4b10*/  @!P4 STG.E.U8 desc[UR38][R84.64+0x29], R29 ;  /* 0x0000291d5400c986 */ /* 0x0005e8000c101126 */
[----:B------:R-:W3:Y:S01]  /*4b20*/  @!P1 LDG.E.U8 R105, desc[UR38][R12.64+0x28] ;  /* 0x000028260c699981 */ /* 0x000ee2000c1e1100 */
[----:B------:R-:W-:Y:S02]  /*4b30*/  ISETP.LT.OR P0, PT, R3, 0x2a, !P6 ;  /* 0x0000002a0300780c */ /* 0x000fe40007701670 */
[----:B------:R-:W-:-:S04]  /*4b40*/  @!P1 IADD3 R6, P2, P3, R102, R14, R103 ;  /* 0x0000000e66069210 */ /* 0x000fc80007b5e067 */
[----:B0-----:R-:W-:Y:S02]  /*4b50*/  @!P1 IADD3.X R7, R99, R15, R100, P2, P3 ;  /* 0x0000000f63079210 */ /* 0x001fe400017e6464 */
[----:B---3--:R-:W-:-:S05]  /*4b60*/  @!P1 PRMT R4, R105, 0x8880, RZ ;  /* 0x0000888069049816 */ /* 0x008fca00000000ff */
[----:B------:R-:W-:-:S04]  /*4b70*/  @!P1 IMAD R5, R4, R97, RZ ;  /* 0x0000006104059224 */ /* 0x000fc800078e02ff */
[----:B------:R-:W-:-:S05]  /*4b80*/  @!P1 IMAD R3, R30, R96, R5 ;  /* 0x000000601e039224 */ /* 0x000fca00078e0205 */
[----:B------:R2:W-:Y:S04]  /*4b90*/  @!P1 STG.E.U8 desc[UR38][R6.64+0x28], R3 ;  /* 0x0000280306009986 */ /* 0x0005e8000c101126 */
[----:B------:R-:W3:Y:S02]  /*4ba0*/  @!P0 LDG.E.U8 R105, desc[UR38][R12.64+0x29] ;  /* 0x000029260c698981 */ /* 0x000ee4000c1e1100 */
[----:B---3--:R-:W-:-:S05]  /*4bb0*/  @!P0 PRMT R4, R105, 0x8880, RZ ;  /* 0x0000888069048816 */ /* 0x008fca00000000ff */
[----:B------:R-:W-:-:S04]  /*4bc0*/  @!P0 IMAD R5, R4, R97, RZ ;  /* 0x0000006104058224 */ /* 0x000fc800078e02ff */
[----:B------:R-:W-:Y:S01]  /*4bd0*/  IMAD R31, R31, R96, R5 ;  /* 0x000000601f1f7224 */ /* 0x000fe200078e0205 */
[----:B--2---:R-:W-:Y:S06]  /*4be0*/  @P0 BRA `(.L_x_53) ;  /* 0x0000001400340947 */ /* 0x004fec0003800000 */
[----:B------:R-:W-:-:S04]  /*4bf0*/  IADD3 R4, P0, P1, R102, R14, R103 ;  /* 0x0000000e66047210 */ /* 0x000fc8000791e067 */
[----:B------:R-:W-:-:S05]  /*4c00*/  IADD3.X R5, R99, R15, R100, P0, P1 ;  /* 0x0000000f63057210 */ /* 0x000fca00007e2464 */
[----:B------:R0:W-:Y:S01]  /*4c10*/  STG.E.U8 desc[UR38][R4.64+0x29], R31 ;  /* 0x0000291f04007986 */ /* 0x0001e2000c101126 */
[----:B------:R-:W-:Y:S05]  /*4c20*/  BRA `(.L_x_53) ;  /* 0x0000001400247947 */ /* 0x000fea0003800000 */
.L_x_30:
[----:B------:R-:W-:Y:S01]  /*4c30*/  ULDC.64 UR4, c[0x0][0x5c0] ;  /* 0x0001700000047ab9 */ /* 0x000fe20000000a00 */
[----:B------:R-:W-:Y:S01]  /*4c40*/  ISETP.GE.AND P5, PT, R4, 0x109, PT ;  /* 0x000001090400780c */ /* 0x000fe20003fa6270 */
[----:B------:R-:W-:Y:S01]  /*4c50*/  IMAD R5, R111, 0x78, RZ ;  /* 0x000000786f057824 */ /* 0x000fe200078e02ff */
[----:B------:R-:W-:Y:S02]  /*4c60*/  IADD3 R14, P0, R14, UR4, RZ ;  /* 0x000000040e0e7c10 */ /* 0x000fe4000ff1e0ff */
[----:B------:R-:W-:Y:S02]  /*4c70*/  ISETP.LT.OR P4, PT, R3, 0xa, !P5 ;  /* 0x0000000a0300780c */ /* 0x000fe40006f81670 */
[----:B------:R-:W-:Y:S02]  /*4c80*/  IADD3.X R15, R11, UR5, RZ, P0, !PT ;  /* 0x000000050b0f7c10 */ /* 0x000fe400087fe4ff */
[----:B------:R-:W-:Y:S02]  /*4c90*/  IADD3 R112, P0, R102, R14, RZ ;  /* 0x0000000e66707210 */ /* 0x000fe40007f1e0ff */
[----:B------:R-:W-:-:S02]  /*4ca0*/  ISETP.LT.OR P3, PT, R3, 0x12, !P5 ;  /* 0x000000120300780c */ /* 0x000fc40006f61670 */
[----:B------:R-:W-:Y:S01]  /*4cb0*/  ISETP.LT.OR P2, PT, R3, 0x19, !P5 ;  /* 0x000000190300780c */ /* 0x000fe20006f41670 */
[----:B------:R-:W-:Y:S01]  /*4cc0*/  IMAD.X R113, R99, 0x1, R15, P0 ;  /* 0x0000000163717824 */ /* 0x000fe200000e060f */
[----:B------:R-:W-:Y:S02]  /*4cd0*/  P2R R123, PR, RZ, 0x8 ;  /* 0x00000008ff7b7803 */ /* 0x000fe40000000000 */
[----:B------:R-:W-:Y:S01]  /*4ce0*/  P2R R124, PR, RZ, 0x4 ;  /* 0x00000004ff7c7803 */ /* 0x000fe20000000000 */
[----:B------:R-:W-:-:S04]  /*4cf0*/  IMAD.WIDE.U32 R116, R110, 0x78, R112 ;  /* 0x000000786e747825 */ /* 0x000fc800078e0070 */
[----:B------:R-:W-:Y:S01]  /*4d00*/  IMAD.IADD R117, R117, 0x1, R5 ;  /* 0x0000000175757824 */ /* 0x000fe200078e0205 */
[----:B------:R-:W-:Y:S01]  /*4d10*/  @!P4 IADD3 R114, P0, P1, R102, R116, R101 ;  /* 0x000000746672c210 */ /* 0x000fe2000791e065 */
[----:B------:R-:W-:-:S03]  /*4d20*/  IMAD.WIDE.U32 R110, R110, 0x78, R112 ;  /* 0x000000786e6e7825 */ /* 0x000fc600078e0070 */
[--C-:B------:R-:W-:Y:S01]  /*4d30*/  @!P4 IADD3.X R115, R99, R117, R98.reuse, P0, P1 ;  /* 0x000000756373c210 */ /* 0x100fe200007e2462 */
[----:B------:R-:W-:Y:S01]  /*4d40*/  IMAD.IADD R111, R5, 0x1, R111 ;  /* 0x00000001056f7824 */ /* 0x000fe200078e026f */
[-CC-:B------:R-:W-:Y:S02]  /*4d50*/  @!P3 IADD3 R108, P0, P1, R102, R110.reuse, R101.reuse ;  /* 0x0000006e666cb210 */ /* 0x180fe4000791e065 */
[----:B------:R-:W-:Y:S02]  /*4d60*/  ISETP.GE.AND P4, PT, R4, 0x1, PT ;  /* 0x000000010400780c */ /* 0x000fe40003f86270 */
[----:B------:R-:W-:Y:S02]  /*4d70*/  @!P3 IADD3.X R109, R99, R111, R98, P0, P1 ;  /* 0x0000006f636db210 */ /* 0x000fe400007e2462 */
[----:B------:R-:W-:Y:S02]  /*4d80*/  @!P2 IADD3 R106, P0, P1, R102, R110, R101 ;  /* 0x0000006e666aa210 */ /* 0x000fe4000791e065 */
[----:B------:R-:W-:-:S02]  /*4d90*/  ISETP.GE.AND P3, PT, R4, 0x9, PT ;  /* 0x000000090400780c */ /* 0x000fc40003f66270 */
[----:B------:R-:W-:Y:S02]  /*4da0*/  @!P2 IADD3.X R107, R99, R111, R98, P0, P1 ;  /* 0x0000006f636ba210 */ /* 0x000fe400007e2462 */
[----:B------:R-:W-:-:S04]  /*4db0*/  ISETP.LT.OR P2, PT, R3, 0x1a, !P5 ;  /* 0x0000001a0300780c */ /* 0x000fc80006f41670 */
[----:B------:R-:W-:-:S09]  /*4dc0*/  P2R R125, PR, RZ, 0x4 ;  /* 0x00000004ff7d7803 */ /* 0x000fd20000000000 */
[----:B------:R-:W-:-:S04]  /*4dd0*/  @!P2 IADD3 R20, P0, P1, R102, R110, R101 ;  /* 0x0000006e6614a210 */ /* 0x000fc8000791e065 */
        /* <DEDUP_REMOVED lines=17> */
[----:B------:R-:W-:Y:S02]  /*4ef0*/  ISETP.LT.OR P0, PT, R3, 0x1, !P4 ;  /* 0x000000010300780c */ /* 0x000fe40006701670 */
[C---:B------:R-:W-:Y:S02]  /*4f00*/  ISETP.GE.AND P2, PT, R4.reuse, 0x81, PT ;  /* 0x000000810400780c */ /* 0x040fe40003f46270 */
[----:B------:R-:W-:-:S09]  /*4f10*/  ISETP.GE.AND P1, PT, R4, 0x89, PT ;  /* 0x000000890400780c */ /* 0x000fd20003f26270 */
[----:B------:R-:W-:-:S05]  /*4f20*/  @!P0 IMAD R5, R88, R96, RZ ;  /* 0x0000006058058224 */ /* 0x000fca00078e02ff */
[----:B------:R0:W-:Y:S01]  /*4f30*/  @!P0 STG.E.U8 desc[UR38][R14.64], R5 ;  /* 0x000000050e008986 */ /* 0x0001e2000c101126 */
[----:B------:R-:W-:-:S13]  /*4f40*/  ISETP.LT.OR P0, PT, R3, 0x2, !P4 ;  /* 0x000000020300780c */ /* 0x000fda0006701670 */
[----:B------:R-:W-:-:S05]  /*4f50*/  @!P0 IMAD R89, R89, R96, RZ ;  /* 0x0000006059598224 */ /* 0x000fca00078e02ff */
[----:B------:R1:W-:Y:S01]  /*4f60*/  @!P0 STG.E.U8 desc[UR38][R14.64+0x1], R89 ;  /* 0x000001590e008986 */ /* 0x0003e2000c101126 */
[----:B------:R-:W-:-:S13]  /*4f70*/  ISETP.LT.OR P0, PT, R3, 0x1, !P3 ;  /* 0x000000010300780c */ /* 0x000fda0005f01670 */
[----:B------:R-:W-:-:S05]  /*4f80*/  @!P0 IMAD R119, R90, R96, RZ ;  /* 0x000000605a778224 */ /* 0x000fca00078e02ff */
[----:B------:R-:W-:Y:S01]  /*4f90*/  @!P0 STG.E.U8 desc[UR38][R112.64], R119 ;  /* 0x0000007770008986 */ /* 0x000fe2000c101126 */
[----:B------:R-:W-:-:S13]  /*4fa0*/  ISETP.LT.OR P0, PT, R3, 0x2, !P3 ;  /* 0x000000020300780c */ /* 0x000fda0005f01670 */
[----:B------:R-:W-:-:S05]  /*4fb0*/  @!P0 IMAD R91, R91, R96, RZ ;  /* 0x000000605b5b8224 */ /* 0x000fca00078e02ff */
[----:B------:R-:W-:Y:S01]  /*4fc0*/  @!P0 STG.E.U8 desc[UR38][R112.64+0x1], R91 ;  /* 0x0000015b70008986 */ /* 0x000fe2000c101126 */
[----:B------:R-:W-:-:S13]  /*4fd0*/  ISETP.LT.OR P0, PT, R3, 0x9, !P4 ;  /* 0x000000090300780c */ /* 0x000fda0006701670 */
[----:B0-----:R-:W-:Y:S01]  /*4fe0*/  @!P0 IMAD R5, R92, R96, RZ ;  /* 0x000000605c058224 */ /* 0x001fe200078e02ff */
[----:B------:R-:W-:-:S04]  /*4ff0*/  P2R R92, PR, RZ, 0x10 ;  /* 0x00000010ff5c7803 */ /* 0x000fc80000000000 */
[----:B------:R0:W-:Y:S01]  /*5000*/  @!P0 STG.E.U8 desc[UR38][R14.64+0x8], R5 ;  /* 0x000008050e008986 */ /* 0x0001e2000c101126 */
[----:B------:R-:W-:-:S13]  /*5010*/  ISETP.LT.OR P0, PT, R3, 0xa, !P4 ;  /* 0x0000000a0300780c */ /* 0x000fda0006701670 */
[----:B------:R-:W-:-:S05]  /*5020*/  @!P0 IMAD R93, R93, R96, RZ ;  /* 0x000000605d5d8224 */ /* 0x000fca00078e02ff */
[----:B------:R2:W-:Y:S01]  /*5030*/  @!P0 STG.E.U8 desc[UR38][R14.64+0x9], R93 ;  /* 0x0000095d0e008986 */ /* 0x0005e2000c101126 */
[----:B------:R-:W-:-:S13]  /*5040*/  ISETP.LT.OR P0, PT, R3, 0x9, !P3 ;  /* 0x000000090300780c */ /* 0x000fda0005f01670 */
[----:B-1----:R-:W-:-:S05]  /*5050*/  @!P0 IMAD R89, R94, R96, RZ ;  /* 0x000000605e598224 */ /* 0x002fca00078e02ff */
[----:B------:R1:W-:Y:S01]  /*5060*/  @!P0 STG.E.U8 desc[UR38][R112.64+0x8], R89 ;  /* 0x0000085970008986 */ /* 0x0003e2000c101126 */
[----:B------:R-:W-:-:S13]  /*5070*/  ISETP.LT.OR P0, PT, R3, 0xa, !P3 ;  /* 0x0000000a0300780c */ /* 0x000fda0005f01670 */
[----:B------:R-:W-:-:S05]  /*5080*/  @!P0 IMAD R95, R95, R96, RZ ;  /* 0x000000605f5f8224 */ /* 0x000fca00078e02ff */
[----:B------:R3:W-:Y:S01]  /*5090*/  @!P0 STG.E.U8 desc[UR38][R112.64+0x9], R95 ;  /* 0x0000095f70008986 */ /* 0x0007e2000c101126 */
[----:B------:R-:W-:-:S13]  /*50a0*/  ISETP.LT.OR P0, PT, R3, 0x1, !P2 ;  /* 0x000000010300780c */ /* 0x000fda0005701670 */
[----:B0-----:R-:W-:-:S05]  /*50b0*/  @!P0 IMAD R5, R80, R96, RZ ;  /* 0x0000006050058224 */ /* 0x001fca00078e02ff */
[----:B------:R0:W-:Y:S01]  /*50c0*/  @!P0 STG.E.U8 desc[UR38][R116.64], R5 ;  /* 0x0000000574008986 */ /* 0x0001e2000c101126 */
[----:B------:R-:W-:-:S13]  /*50d0*/  ISETP.LT.OR P0, PT, R3, 0x2, !P2 ;  /* 0x000000020300780c */ /* 0x000fda0005701670 */
[----:B--2---:R-:W-:Y:S02]  /*50e0*/  @!P0 IMAD R93, R81, R96, RZ ;  /* 0x00000060515d8224 */ /* 0x004fe400078e02ff */
[----:B------:R-:W-:Y:S02]  /*50f0*/  @!P0 IMAD.MOV.U32 R88, RZ, RZ, R116 ;  /* 0x000000ffff588224 */ /* 0x000fe400078e0074 */
[----:B-1----:R-:W-:-:S05]  /*5100*/  @!P0 IMAD.MOV.U32 R89, RZ, RZ, R117 ;  /* 0x000000ffff598224 */ /* 0x002fca00078e0075 */
[----:B------:R1:W-:Y:S01]  /*5110*/  @!P0 STG.E.U8 desc[UR38][R88.64+0x1], R93 ;  /* 0x0000015d58008986 */ /* 0x0003e2000c101126 */
[----:B------:R-:W-:-:S13]  /*5120*/  ISETP.LT.OR P0, PT, R3, 0x1, !P1 ;  /* 0x000000010300780c */ /* 0x000fda0004f01670 */
[----:B------:R-:W-:Y:S01]  /*5130*/  @!P0 IADD3 R80, P6, R102, R116, RZ ;  /* 0x0000007466508210 */ /* 0x000fe20007fde0ff */
[----:B---3--:R-:W-:-:S04]  /*5140*/  @!P0 IMAD R95, R82, R96, RZ ;  /* 0x00000060525f8224 */ /* 0x008fc800078e02ff */
[----:B------:R-:W-:-:S05]  /*5150*/  @!P0 IMAD.X R81, R117, 0x1, R99, P6 ;  /* 0x0000000175518824 */ /* 0x000fca00030e0663 */
[----:B------:R2:W-:Y:S01]  /*5160*/  @!P0 STG.E.U8 desc[UR38][R80.64], R95 ;  /* 0x0000005f50008986 */ /* 0x0005e2000c101126 */
[----:B------:R-:W-:-:S13]  /*5170*/  ISETP.LT.OR P0, PT, R3, 0x2, !P1 ;  /* 0x000000020300780c */ /* 0x000fda0004f01670 */
[----:B------:R-:W-:Y:S01]  /*5180*/  @!P0 IADD3 R90, P6, R102, R116, RZ ;  /* 0x00000074665a8210 */ /* 0x000fe20007fde0ff */
[----:B0-----:R-:W-:-:S04]  /*5190*/  @!P0 IMAD R5, R83, R96, RZ ;  /* 0x0000006053058224 */ /* 0x001fc800078e02ff */
[----:B------:R-:W-:-:S05]  /*51a0*/  @!P0 IMAD.X R91, R117, 0x1, R99, P6 ;  /* 0x00000001755b8824 */ /* 0x000fca00030e0663 */
[----:B------:R-:W-:Y:S01]  /*51b0*/  @!P0 STG.E.U8 desc[UR38][R90.64+0x1], R5 ;  /* 0x000001055a008986 */ /* 0x000fe2000c101126 */
[----:B------:R-:W-:-:S13]  /*51c0*/  ISETP.LT.OR P0, PT, R3, 0x9, !P2 ;  /* 0x000000090300780c */ /* 0x000fda0005701670 */
[----:B-1----:R-:W-:Y:S02]  /*51d0*/  @!P0 IMAD R89, R84, R96, RZ ;  /* 0x0000006054598224 */ /* 0x002fe400078e02ff */
[----:B--2---:R-:W-:Y:S02]  /*51e0*/  @!P0 IMAD.MOV.U32 R80, RZ, RZ, R116 ;  /* 0x000000ffff508224 */ /* 0x004fe400078e0074 */
[----:B------:R-:W-:-:S05]  /*51f0*/  @!P0 IMAD.MOV.U32 R81, RZ, RZ, R117 ;  /* 0x000000ffff518224 */ /* 0x000fca00078e0075 */
[----:B------:R0:W-:Y:S01]  /*5200*/  @!P0 STG.E.U8 desc[UR38][R80.64+0x8], R89 ;  /* 0x0000085950008986 */ /* 0x0001e2000c101126 */
[----:B------:R-:W-:-:S13]  /*5210*/  ISETP.LT.OR P0, PT, R3, 0xa, !P2 ;  /* 0x0000000a0300780c */ /* 0x000fda0005701670 */
[----:B------:R-:W-:Y:S02]  /*5220*/  @!P0 IMAD R93, R85, R96, RZ ;  /* 0x00000060555d8224 */ /* 0x000fe400078e02ff */
[----:B0-----:R-:W-:Y:S02]  /*5230*/  @!P0 IMAD.MOV.U32 R80, RZ, RZ, R116 ;  /* 0x000000ffff508224 */ /* 0x001fe400078e0074 */
[----:B------:R-:W-:-:S05]  /*5240*/  @!P0 IMAD.MOV.U32 R81, RZ, RZ, R117 ;  /* 0x000000ffff518224 */ /* 0x000fca00078e0075 */
[----:B------:R0:W-:Y:S01]  /*5250*/  @!P0 STG.E.U8 desc[UR38][R80.64+0x9], R93 ;  /* 0x0000095d50008986 */ /* 0x0001e2000c101126 */
[----:B------:R-:W-:-:S13]  /*5260*/  ISETP.LT.OR P0, PT, R3, 0x9, !P1 ;  /* 0x000000090300780c */ /* 0x000fda0004f01670 */
[----:B------:R-:W-:Y:S01]  /*5270*/  @!P0 IADD3 R82, P6, R102, R116, RZ ;  /* 0x0000007466528210 */ /* 0x000fe20007fde0ff */
[----:B------:R-:W-:-:S04]  /*5280*/  @!P0 IMAD R5, R86, R96, RZ ;  /* 0x0000006056058224 */ /* 0x000fc800078e02ff */
[----:B------:R-:W-:-:S05]  /*5290*/  @!P0 IMAD.X R83, R117, 0x1, R99, P6 ;  /* 0x0000000175538824 */ /* 0x000fca00030e0663 */
[----:B------:R-:W-:Y:S01]  /*52a0*/  @!P0 STG.E.U8 desc[UR38][R82.64+0x8], R5 ;  /* 0x0000080552008986 */ /* 0x000fe2000c101126 */
[----:B------:R-:W-:-:S13]  /*52b0*/  ISETP.LT.OR P0, PT, R3, 0xa, !P1 ;  /* 0x0000000a0300780c */ /* 0x000fda0004f01670 */
[----:B------:R-:W-:Y:S01]  /*52c0*/  @!P0 IADD3 R84, P6, R102, R116, RZ ;  /* 0x0000007466548210 */ /* 0x000fe20007fde0ff */
[----:B------:R-:W-:-:S04]  /*52d0*/  @!P0 IMAD R87, R87, R96, RZ ;  /* 0x0000006057578224 */ /* 0x000fc800078e02ff */
[----:B------:R-:W-:-:S05]  /*52e0*/  @!P0 IMAD.X R85, R117, 0x1, R99, P6 ;  /* 0x0000000175558824 */ /* 0x000fca00030e0663 */
[----:B------:R1:W-:Y:S01]  /*52f0*/  @!P0 STG.E.U8 desc[UR38][R84.64+0x9], R87 ;  /* 0x0000095754008986 */ /* 0x0003e2000c101126 */
[----:B0-----:R-:W-:-:S05]  /*5300*/  IADD3 R80, P0, R101, R116, RZ ;  /* 0x0000007465507210 */ /* 0x001fca0007f1e0ff */
[----:B------:R-:W-:Y:S01]  /*5310*/  IMAD.X R81, R117, 0x1, R98, P0 ;  /* 0x0000000175517824 */ /* 0x000fe200000e0662 */
[----:B------:R-:W-:-:S04]  /*5320*/  ISETP.GE.AND P0, PT, R4, 0x101, PT ;  /* 0x000001010400780c */ /* 0x000fc80003f06270 */
[----:B------:R-:W-:-:S13]  /*5330*/  ISETP.LT.OR P6, PT, R3, 0x1, !P0 ;  /* 0x000000010300780c */ /* 0x000fda00047c1670 */
[----:B------:R-:W-:-:S05]  /*5340*/  @!P6 IMAD R89, R72, R96, RZ ;  /* 0x000000604859e224 */ /* 0x000fca00078e02ff */
[----:B------:R-:W-:Y:S01]  /*5350*/  @!P6 STG.E.U8 desc[UR38][R80.64], R89 ;  /* 0x000000595000e986 */ /* 0x000fe2000c101126 */
[----:B------:R-:W-:-:S13]  /*5360*/  ISETP.LT.OR P6, PT, R3, 0x2, !P0 ;  /* 0x000000020300780c */ /* 0x000fda00047c1670 */
[----:B------:R-:W-:Y:S02]  /*5370*/  @!P6 IMAD R91, R73, R96, RZ ;  /* 0x00000060495be224 */ /* 0x000fe400078e02ff */
[----:B------:R-:W-:Y:S02]  /*5380*/  @!P6 IMAD.MOV.U32 R72, RZ, RZ, R80 ;  /* 0x000000ffff48e224 */ /* 0x000fe400078e0050 */
[----:B------:R-:W-:-:S05]  /*5390*/  @!P6 IMAD.MOV.U32 R73, RZ, RZ, R81 ;  /* 0x000000ffff49e224 */ /* 0x000fca00078e0051 */
[----:B------:R-:W-:Y:S01]  /*53a0*/  @!P6 STG.E.U8 desc[UR38][R72.64+0x1], R91 ;  /* 0x0000015b4800e986 */ /* 0x000fe2000c101126 */
[----:B------:R-:W-:-:S13]  /*53b0*/  ISETP.LT.OR P6, PT, R3, 0x1, !P5 ;  /* 0x000000010300780c */ /* 0x000fda0006fc1670 */
[----:B------:R-:W-:Y:S01]  /*53c0*/  @!P6 IADD3 R4, P4, R80, R102, RZ ;  /* 0x000000665004e210 */ /* 0x000fe20007f9e0ff */
[----:B-1----:R-:W-:Y:S01]  /*53d0*/  @!P6 IMAD R85, R74, R96, RZ ;  /* 0x000000604a55e224 */ /* 0x002fe200078e02ff */
[----:B------:R-:W-:-:S03]  /*53e0*/  P2R R74, PR, RZ, 0x1 ;  /* 0x00000001ff4a7803 */ /* 0x000fc60000000000 */
[----:B------:R-:W-:-:S05]  /*53f0*/  @!P6 IMAD.X R5, R81, 0x1, R99, P4 ;  /* 0x000000015105e824 */ /* 0x000fca00020e0663 */
[----:B------:R0:W-:Y:S01]  /*5400*/  @!P6 STG.E.U8 desc[UR38][R4.64], R85 ;  /* 0x000000550400e986 */ /* 0x0001e2000c101126 */
[----:B------:R-:W-:-:S13]  /*5410*/  ISETP.LT.OR P6, PT, R3, 0x2, !P5 ;  /* 0x000000020300780c */ /* 0x000fda0006fc1670 */
[----:B------:R-:W-:Y:S01]  /*5420*/  @!P6 IADD3 R82, P4, R80, R102, RZ ;  /* 0x000000665052e210 */ /* 0x000fe20007f9e0ff */
[----:B------:R-:W-:-:S04]  /*5430*/  @!P6 IMAD R75, R75, R96, RZ ;  /* 0x000000604b4be224 */ /* 0x000fc800078e02ff */
[----:B------:R-:W-:-:S05]  /*5440*/  @!P6 IMAD.X R83, R81, 0x1, R99, P4 ;  /* 0x000000015153e824 */ /* 0x000fca00020e0663 */
[----:B------:R-:W-:Y:S01]  /*5450*/  @!P6 STG.E.U8 desc[UR38][R82.64+0x1], R75 ;  /* 0x0000014b5200e986 */ /* 0x000fe2000c101126 */
[----:B------:R-:W-:-:S13]  /*5460*/  ISETP.LT.OR P6, PT, R3, 0x9, !P0 ;  /* 0x000000090300780c */ /* 0x000fda00047c1670 */
[----:B------:R-:W-:Y:S02]  /*5470*/  @!P6 IMAD R87, R76, R96, RZ ;  /* 0x000000604c57e224 */ /* 0x000fe400078e02ff */
[----:B0-----:R-:W-:Y:S02]  /*5480*/  @!P6 IMAD.MOV.U32 R4, RZ, RZ, R80 ;  /* 0x000000ffff04e224 */ /* 0x001fe400078e0050 */
[----:B------:R-:W-:-:S05]  /*5490*/  @!P6 IMAD.MOV.U32 R5, RZ, RZ, R81 ;  /* 0x000000ffff05e224 */ /* 0x000fca00078e0051 */
[----:B------:R0:W-:Y:S01]  /*54a0*/  @!P6 STG.E.U8 desc[UR38][R4.64+0x8], R87 ;  /* 0x000008570400e986 */ /* 0x0001e2000c101126 */
[C---:B------:R-:W-:Y:S02]  /*54b0*/  ISETP.LT.OR P6, PT, R3.reuse, 0xa, !P0 ;  /* 0x0000000a0300780c */ /* 0x040fe400047c1670 */
[----:B------:R-:W-:-:S11]  /*54c0*/  ISETP.LT.OR P0, PT, R3, 0xa, !P5 ;  /* 0x0000000a0300780c */ /* 0x000fd60006f01670 */
[-C--:B------:R-:W-:Y:S02]  /*54d0*/  @!P6 IMAD R77, R77, R96.reuse, RZ ;  /* 0x000000604d4de224 */ /* 0x080fe400078e02ff */
[----:B0-----:R-:W-:Y:S02]  /*54e0*/  @!P6 IMAD.MOV.U32 R4, RZ, RZ, R80 ;  /* 0x000000ffff04e224 */ /* 0x001fe400078e0050 */
[----:B------:R-:W-:Y:S02]  /*54f0*/  @!P6 IMAD.MOV.U32 R5, RZ, RZ, R81 ;  /* 0x000000ffff05e224 */ /* 0x000fe400078e0051 */
[----:B------:R-:W-:-:S03]  /*5500*/  @!P0 IMAD R79, R79, R96, RZ ;  /* 0x000000604f4f8224 */ /* 0x000fc600078e02ff */
[----:B------:R0:W-:Y:S01]  /*5510*/  @!P6 STG.E.U8 desc[UR38][R4.64+0x9], R77 ;  /* 0x0000094d0400e986 */ /* 0x0001e2000c101126 */
[C---:B------:R-:W-:Y:S02]  /*5520*/  ISETP.LT.OR P6, PT, R3.reuse, 0x9, !P5 ;  /* 0x000000090300780c */ /* 0x040fe40006fc1670 */
[----:B------:R-:W-:-:S11]  /*5530*/  ISETP.LT.OR P5, PT, R3, 0x11, !P5 ;  /* 0x000000110300780c */ /* 0x000fd60006fa1670 */
[----:B------:R-:W-:Y:S01]  /*5540*/  @!P6 IADD3 R72, P4, R80, R102, RZ ;  /* 0x000000665048e210 */ /* 0x000fe20007f9e0ff */
[----:B------:R-:W-:-:S04]  /*5550*/  @!P6 IMAD R75, R78, R96, RZ ;  /* 0x000000604e4be224 */ /* 0x000fc800078e02ff */
[----:B------:R-:W-:Y:S01]  /*5560*/  @!P6 IMAD.X R73, R81, 0x1, R99, P4 ;  /* 0x000000015149e824 */ /* 0x000fe200020e0663 */
[----:B------:R-:W-:-:S04]  /*5570*/  ISETP.NE.AND P4, PT, R92, RZ, PT ;  /* 0x000000ff5c00720c */ /* 0x000fc80003f85270 */
[----:B------:R1:W-:Y:S01]  /*5580*/  @!P6 STG.E.U8 desc[UR38][R72.64+0x8], R75 ;  /* 0x0000084b4800e986 */ /* 0x0003e2000c101126 */
[----:B------:R-:W-:-:S03]  /*5590*/  ISETP.LT.OR P6, PT, R3, 0x11, !P4 ;  /* 0x000000110300780c */ /* 0x000fc600067c1670 */
[----:B------:R-:W-:Y:S10]  /*55a0*/  @!P0 STG.E.U8 desc[UR38][R114.64+0x9], R79 ;  /* 0x0000094f72008986 */ /* 0x000ff4000c101126 */
[----:B------:R-:W-:-:S05]  /*55b0*/  @!P6 IMAD R81, R64, R96, RZ ;  /* 0x000000604051e224 */ /* 0x000fca00078e02ff */
[----:B------:R-:W-:Y:S01]  /*55c0*/  @!P6 STG.E.U8 desc[UR38][R14.64+0x10], R81 ;  /* 0x000010510e00e986 */ /* 0x000fe2000c101126 */
[----:B------:R-:W-:-:S13]  /*55d0*/  ISETP.LT.OR P6, PT, R3, 0x12, !P4 ;  /* 0x000000120300780c */ /* 0x000fda00067c1670 */
[----:B------:R-:W-:-:S05]  /*55e0*/  @!P6 IMAD R65, R65, R96, RZ ;  /* 0x000000604141e224 */ /* 0x000fca00078e02ff */
[----:B------:R-:W-:Y:S01]  /*55f0*/  @!P6 STG.E.U8 desc[UR38][R14.64+0x11], R65 ;  /* 0x000011410e00e986 */ /* 0x000fe2000c101126 */
[----:B------:R-:W-:-:S13]  /*5600*/  ISETP.LT.OR P6, PT, R3, 0x11, !P3 ;  /* 0x000000110300780c */ /* 0x000fda0005fc1670 */
[----:B0-----:R-:W-:-:S05]  /*5610*/  @!P6 IMAD R5, R66, R96, RZ ;  /* 0x000000604205e224 */ /* 0x001fca00078e02ff */
[----:B------:R0:W-:Y:S01]  /*5620*/  @!P6 STG.E.U8 desc[UR38][R112.64+0x10], R5 ;  /* 0x000010057000e986 */ /* 0x0001e2000c101126 */
[----:B------:R-:W-:-:S13]  /*5630*/  ISETP.LT.OR P6, PT, R3, 0x12, !P3 ;  /* 0x000000120300780c */ /* 0x000fda0005fc1670 */
[----:B------:R-:W-:-:S05]  /*5640*/  @!P6 IMAD R67, R67, R96, RZ ;  /* 0x000000604343e224 */ /* 0x000fca00078e02ff */
[----:B------:R2:W-:Y:S01]  /*5650*/  @!P6 STG.E.U8 desc[UR38][R112.64+0x11], R67 ;  /* 0x000011437000e986 */ /* 0x0005e2000c101126 */
[----:B------:R-:W-:-:S13]  /*5660*/  ISETP.LT.OR P6, PT, R3, 0x19, !P4 ;  /* 0x000000190300780c */ /* 0x000fda00067c1670 */
[----:B-1----:R-:W-:-:S05]  /*5670*/  @!P6 IMAD R73, R68, R96, RZ ;  /* 0x000000604449e224 */ /* 0x002fca00078e02ff */
[----:B------:R-:W-:Y:S01]  /*5680*/  @!P6 STG.E.U8 desc[UR38][R14.64+0x18], R73 ;  /* 0x000018490e00e986 */ /* 0x000fe2000c101126 */
[----:B------:R-:W-:-:S13]  /*5690*/  ISETP.LT.OR P6, PT, R3, 0x1a, !P4 ;  /* 0x0000001a0300780c */ /* 0x000fda00067c1670 */
[----:B------:R-:W-:-:S05]  /*56a0*/  @!P6 IMAD R69, R69, R96, RZ ;  /* 0x000000604545e224 */ /* 0x000fca00078e02ff */
[----:B------:R1:W-:Y:S01]  /*56b0*/  @!P6 STG.E.U8 desc[UR38][R14.64+0x19], R69 ;  /* 0x000019450e00e986 */ /* 0x0003e2000c101126 */
[----:B------:R-:W-:-:S13]  /*56c0*/  ISETP.LT.OR P6, PT, R3, 0x19, !P3 ;  /* 0x000000190300780c */ /* 0x000fda0005fc1670 */
[----:B0-----:R-:W-:-:S05]  /*56d0*/  @!P6 IMAD R5, R70, R96, RZ ;  /* 0x000000604605e224 */ /* 0x001fca00078e02ff */
[----:B------:R0:W-:Y:S01]  /*56e0*/  @!P6 STG.E.U8 desc[UR38][R112.64+0x18], R5 ;  /* 0x000018057000e986 */ /* 0x0001e2000c101126 */
[----:B------:R-:W-:-:S13]  /*56f0*/  ISETP.LT.OR P6, PT, R3, 0x1a, !P3 ;  /* 0x0000001a0300780c */ /* 0x000fda0005fc1670 */
[----:B------:R-:W-:-:S05]  /*5700*/  @!P6 IMAD R71, R71, R96, RZ ;  /* 0x000000604747e224 */ /* 0x000fca00078e02ff */
[----:B------:R3:W-:Y:S01]  /*5710*/  @!P6 STG.E.U8 desc[UR38][R112.64+0x19], R71 ;  /* 0x000019477000e986 */ /* 0x0007e2000c101126 */
[----:B------:R-:W-:-:S13]  /*5720*/  ISETP.LT.OR P6, PT, R3, 0x11, !P2 ;  /* 0x000000110300780c */ /* 0x000fda00057c1670 */
[----:B------:R-:W-:-:S05]  /*5730*/  @!P6 IMAD R65, R56, R96, RZ ;  /* 0x000000603841e224 */ /* 0x000fca00078e02ff */
[----:B------:R4:W-:Y:S01]  /*5740*/  @!P6 STG.E.U8 desc[UR38][R110.64+0x10], R65 ;  /* 0x000010416e00e986 */ /* 0x0009e2000c101126 */
[----:B------:R-:W-:-:S13]  /*5750*/  ISETP.LT.OR P6, PT, R3, 0x12, !P2 ;  /* 0x000000120300780c */ /* 0x000fda00057c1670 */
[----:B--2---:R-:W-:Y:S02]  /*5760*/  @!P6 IMAD R67, R57, R96, RZ ;  /* 0x000000603943e224 */ /* 0x004fe400078e02ff */
[----:B------:R-:W-:Y:S02]  /*5770*/  @!P6 IMAD.MOV.U32 R56, RZ, RZ, R110 ;  /* 0x000000ffff38e224 */ /* 0x000fe400078e006e */
[----:B------:R-:W-:-:S05]  /*5780*/  @!P6 IMAD.MOV.U32 R57, RZ, RZ, R111 ;  /* 0x000000ffff39e224 */ /* 0x000fca00078e006f */
[----:B------:R2:W-:Y:S01]  /*5790*/  @!P6 STG.E.U8 desc[UR38][R56.64+0x11], R67 ;  /* 0x000011433800e986 */ /* 0x0005e2000c101126 */
[----:B------:R-:W-:-:S13]  /*57a0*/  ISETP.LT.OR P6, PT, R3, 0x11, !P1 ;  /* 0x000000110300780c */ /* 0x000fda0004fc1670 */
[----:B------:R-:W-:Y:S01]  /*57b0*/  @!P6 IADD3 R4, P0, R102, R110, RZ ;  /* 0x0000006e6604e210 */ /* 0x000fe20007f1e0ff */
[----:B-1----:R-:W-:-:S04]  /*57c0*/  @!P6 IMAD R69, R58, R96, RZ ;  /* 0x000000603a45e224 */ /* 0x002fc800078e02ff */
[----:B0-----:R-:W-:-:S05]  /*57d0*/  @!P6 IMAD.X R5, R111, 0x1, R99, P0 ;  /* 0x000000016f05e824 */ /* 0x001fca00000e0663 */
[----:B------:R0:W-:Y:S01]  /*57e0*/  @!P6 STG.E.U8 desc[UR38][R4.64+0x10], R69 ;  /* 0x000010450400e986 */ /* 0x0001e2000c101126 */
[----:B------:R-:W-:-:S13]  /*57f0*/  ISETP.LT.OR P6, PT, R3, 0x12, !P1 ;  /* 0x000000120300780c */ /* 0x000fda0004fc1670 */
[----:B------:R-:W-:Y:S01]  /*5800*/  @!P6 IADD3 R64, P0, R102, R110, RZ ;  /* 0x0000006e6640e210 */ /* 0x000fe20007f1e0ff */
[----:B---3--:R-:W-:-:S04]  /*5810*/  @!P6 IMAD R71, R59, R96, RZ ;  /* 0x000000603b47e224 */ /* 0x008fc800078e02ff */
[----:B----4-:R-:W-:-:S05]  /*5820*/  @!P6 IMAD.X R65, R111, 0x1, R99, P0 ;  /* 0x000000016f41e824 */ /* 0x010fca00000e0663 */
[----:B------:R-:W-:Y:S01]  /*5830*/  @!P6 STG.E.U8 desc[UR38][R64.64+0x11], R71 ;  /* 0x000011474000e986 */ /* 0x000fe2000c101126 */
[----:B------:R-:W-:-:S13]  /*5840*/  ISETP.LT.OR P6, PT, R3, 0x19, !P2 ;  /* 0x000000190300780c */ /* 0x000fda00057c1670 */
[----:B--2---:R-:W-:Y:S02]  /*5850*/  @!P6 IMAD R57, R60, R96, RZ ;  /* 0x000000603c39e224 */ /* 0x004fe400078e02ff */
[----:B0-----:R-:W-:Y:S02]  /*5860*/  @!P6 IMAD.MOV.U32 R4, RZ, RZ, R110 ;  /* 0x000000ffff04e224 */ /* 0x001fe400078e006e */
[----:B------:R-:W-:-:S05]  /*5870*/  @!P6 IMAD.MOV.U32 R5, RZ, RZ, R111 ;  /* 0x000000ffff05e224 */ /* 0x000fca00078e006f */
[----:B------:R0:W-:Y:S01]  /*5880*/  @!P6 STG.E.U8 desc[UR38][R4.64+0x18], R57 ;  /* 0x000018390400e986 */ /* 0x0001e2000c101126 */
[----:B------:R-:W-:-:S13]  /*5890*/  ISETP.LT.OR P6, PT, R3, 0x1a, !P2 ;  /* 0x0000001a0300780c */ /* 0x000fda00057c1670 */
[----:B------:R-:W-:Y:S02]  /*58a0*/  @!P6 IMAD R67, R61, R96, RZ ;  /* 0x000000603d43e224 */ /* 0x000fe400078e02ff */
[----:B0-----:R-:W-:Y:S02]  /*58b0*/  @!P6 IMAD.MOV.U32 R4, RZ, RZ, R110 ;  /* 0x000000ffff04e224 */ /* 0x001fe400078e006e */
[----:B------:R-:W-:-:S05]  /*58c0*/  @!P6 IMAD.MOV.U32 R5, RZ, RZ, R111 ;  /* 0x000000ffff05e224 */ /* 0x000fca00078e006f */
[----:B------:R-:W-:Y:S01]  /*58d0*/  @!P6 STG.E.U8 desc[UR38][R4.64+0x19], R67 ;  /* 0x000019430400e986 */ /* 0x000fe2000c101126 */
[----:B------:R-:W-:-:S13]  /*58e0*/  ISETP.LT.OR P6, PT, R3, 0x19, !P1 ;  /* 0x000000190300780c */ /* 0x000fda0004fc1670 */
[----:B------:R-:W-:Y:S01]  /*58f0*/  @!P6 IADD3 R58, P0, R102, R110, RZ ;  /* 0x0000006e663ae210 */ /* 0x000fe20007f1e0ff */
[----:B------:R-:W-:-:S04]  /*5900*/  @!P6 IMAD R65, R62, R96, RZ ;  /* 0x000000603e41e224 */ /* 0x000fc800078e02ff */
[----:B------:R-:W-:-:S05]  /*5910*/  @!P6 IMAD.X R59, R111, 0x1, R99, P0 ;  /* 0x000000016f3be824 */ /* 0x000fca00000e0663 */
[----:B------:R0:W-:Y:S01]  /*5920*/  @!P6 STG.E.U8 desc[UR38][R58.64+0x18], R65 ;  /* 0x000018413a00e986 */ /* 0x0001e2000c101126 */
[----:B------:R-:W-:Y:S01]  /*5930*/  ISETP.LT.OR P6, PT, R3, 0x1a, !P1 ;  /* 0x0000001a0300780c */ /* 0x000fe20004fc1670 */
[----:B0-----:R-:W-:-:S12]  /*5940*/  @!P5 IMAD R59, R50, R96, RZ ;  /* 0x00000060323bd224 */ /* 0x001fd800078e02ff */
[----:B------:R-:W-:Y:S01]  /*5950*/  @!P6 IADD3 R60, P0, R102, R110, RZ ;  /* 0x0000006e663ce210 */ /* 0x000fe20007f1e0ff */
[----:B------:R-:W-:-:S04]  /*5960*/  @!P6 IMAD R63, R63, R96, RZ ;  /* 0x000000603f3fe224 */ /* 0x000fc800078e02ff */
[----:B------:R-:W-:Y:S01]  /*5970*/  @!P6 IMAD.X R61, R111, 0x1, R99, P0 ;  /* 0x000000016f3de824 */ /* 0x000fe200000e0663 */
[----:B------:R-:W-:-:S04]  /*5980*/  ISETP.NE.AND P0, PT, R74, RZ, PT ;  /* 0x000000ff4a00720c */ /* 0x000fc80003f05270 */
[----:B------:R0:W-:Y:S01]  /*5990*/  @!P6 STG.E.U8 desc[UR38][R60.64+0x19], R63 ;  /* 0x0000193f3c00e986 */ /* 0x0001e2000c101126 */
[----:B------:R-:W-:-:S05]  /*59a0*/  IADD3 R56, P6, R101, R110, RZ ;  /* 0x0000006e65387210 */ /* 0x000fca0007fde0ff */
[----:B------:R-:W-:Y:S01]  /*59b0*/  IMAD.X R57, R111, 0x1, R98, P6 ;  /* 0x000000016f397824 */ /* 0x000fe200030e0662 */
[----:B------:R-:W-:-:S13]  /*59c0*/  ISETP.LT.OR P6, PT, R3, 0x11, !P0 ;  /* 0x000000110300780c */ /* 0x000fda00047c1670 */
[----:B------:R-:W-:-:S05]  /*59d0*/  @!P6 IMAD R67, R48, R96, RZ ;  /* 0x000000603043e224 */ /* 0x000fca00078e02ff */
[----:B------:R-:W-:Y:S01]  /*59e0*/  @!P6 STG.E.U8 desc[UR38][R56.64+0x10], R67 ;  /* 0x000010433800e986 */ /* 0x000fe2000c101126 */
[----:B------:R-:W-:-:S13]  /*59f0*/  ISETP.LT.OR P6, PT, R3, 0x12, !P0 ;  /* 0x000000120300780c */ /* 0x000fda00047c1670 */
[----:B------:R-:W-:-:S05]  /*5a00*/  @!P6 IMAD R49, R49, R96, RZ ;  /* 0x000000603131e224 */ /* 0x000fca00078e02ff */
[----:B------:R1:W-:Y:S01]  /*5a10*/  @!P6 STG.E.U8 desc[UR38][R56.64+0x11], R49 ;  /* 0x000011313800e986 */ /* 0x0003e2000c101126 */
[----:B------:R-:W-:-:S05]  /*5a20*/  @!P5 IADD3 R4, P6, R102, R56, RZ ;  /* 0x000000386604d210 */ /* 0x000fca0007fde0ff */
[----:B------:R-:W-:Y:S01]  /*5a30*/  @!P5 IMAD.X R5, R99, 0x1, R57, P6 ;  /* 0x000000016305d824 */ /* 0x000fe200030e0639 */
[----:B------:R-:W-:-:S04]  /*5a40*/  ISETP.NE.AND P6, PT, R125, RZ, PT ;  /* 0x000000ff7d00720c */ /* 0x000fc80003fc5270 */
[----:B------:R2:W-:Y:S01]  /*5a50*/  @!P5 STG.E.U8 desc[UR38][R4.64+0x10], R59 ;  /* 0x0000103b0400d986 */ /* 0x0005e2000c101126 */
[----:B------:R-:W-:-:S08]  /*5a60*/  ISETP.NE.AND P5, PT, R123, RZ, PT ;  /* 0x000000ff7b00720c */ /* 0x000fd00003fa5270 */
[----:B------:R-:W-:-:S05]  /*5a70*/  @!P6 IMAD R55, R55, R96, RZ ;  /* 0x000000603737e224 */ /* 0x000fca00078e02ff */
[----:B------:R-:W-:-:S05]  /*5a80*/  @!P5 IMAD R51, R51, R96, RZ ;  /* 0x000000603333d224 */ /* 0x000fca00078e02ff */
[----:B------:R3:W-:Y:S01]  /*5a90*/  @!P5 STG.E.U8 desc[UR38][R108.64+0x11], R51 ;  /* 0x000011336c00d986 */ /* 0x0007e2000c101126 */
[----:B------:R-:W-:-:S13]  /*5aa0*/  ISETP.LT.OR P5, PT, R3, 0x19, !P0 ;  /* 0x000000190300780c */ /* 0x000fda00047a1670 */
[----:B0-----:R-:W-:-:S05]  /*5ab0*/  @!P5 IMAD R61, R52, R96, RZ ;  /* 0x00000060343dd224 */ /* 0x001fca00078e02ff */
[----:B------:R-:W-:Y:S01]  /*5ac0*/  @!P5 STG.E.U8 desc[UR38][R56.64+0x18], R61 ;  /* 0x0000183d3800d986 */ /* 0x000fe2000c101126 */
[----:B------:R-:W-:-:S13]  /*5ad0*/  ISETP.LT.OR P5, PT, R3, 0x1a, !P0 ;  /* 0x0000001a0300780c */ /* 0x000fda00047a1670 */
[----:B------:R-:W-:-:S05]  /*5ae0*/  @!P5 IMAD R53, R53, R96, RZ ;  /* 0x000000603535d224 */ /* 0x000fca00078e02ff */
[----:B------:R-:W-:Y:S01]  /*5af0*/  @!P5 STG.E.U8 desc[UR38][R56.64+0x19], R53 ;  /* 0x000019353800d986 */ /* 0x000fe2000c101126 */
[----:B------:R-:W-:-:S13]  /*5b00*/  ISETP.NE.AND P5, PT, R124, RZ, PT ;  /* 0x000000ff7c00720c */ /* 0x000fda0003fa5270 */
[----:B-1----:R-:W-:-:S05]  /*5b10*/  @!P5 IMAD R49, R54, R96, RZ ;  /* 0x000000603631d224 */ /* 0x002fca00078e02ff */
[----:B------:R-:W-:Y:S01]  /*5b20*/  @!P5 STG.E.U8 desc[UR38][R106.64+0x18], R49 ;  /* 0x000018316a00d986 */ /* 0x000fe2000c101126 */
[----:B------:R-:W-:-:S03]  /*5b30*/  ISETP.LT.OR P5, PT, R3, 0x21, !P4 ;  /* 0x000000210300780c */ /* 0x000fc600067a1670 */
[----:B------:R-:W-:Y:S01]  /*5b40*/  @!P6 STG.E.U8 desc[UR38][R20.64+0x19], R55 ;  /* 0x000019371400e986 */ /* 0x000fe2000c101126 */
[----:B------:R-:W-:-:S09]  /*5b50*/  ISETP.NE.AND P6, PT, R126, RZ, PT ;  /* 0x000000ff7e00720c */ /* 0x000fd20003fc5270 */
[----:B--2---:R-:W-:-:S04]  /*5b60*/  @!P5 IMAD R5, R40, R96, RZ ;  /* 0x000000602805d224 */ /* 0x004fc800078e02ff */
[----:B------:R-:W-:Y:S01]  /*5b70*/  @!P6 IMAD R31, R31, R96, RZ ;  /* 0x000000601f1fe224 */ /* 0x000fe200078e02ff */
[----:B------:R0:W-:Y:S01]  /*5b80*/  @!P5 STG.E.U8 desc[UR38][R14.64+0x20], R5 ;  /* 0x000020050e00d986 */ /* 0x0001e2000c101126 */
[----:B------:R-:W-:-:S13]  /*5b90*/  ISETP.LT.OR P5, PT, R3, 0x22, !P4 ;  /* 0x000000220300780c */ /* 0x000fda00067a1670 */
[----:B------:R-:W-:-:S05]  /*5ba0*/  @!P5 IMAD R41, R41, R96, RZ ;  /* 0x000000602929d224 */ /* 0x000fca00078e02ff */
[----:B------:R1:W-:Y:S01]  /*5bb0*/  @!P5 STG.E.U8 desc[UR38][R14.64+0x21], R41 ;  /* 0x000021290e00d986 */ /* 0x0003e2000c101126 */
[----:B------:R-:W-:-:S13]  /*5bc0*/  ISETP.LT.OR P5, PT, R3, 0x21, !P3 ;  /* 0x000000210300780c */ /* 0x000fda0005fa1670 */
[----:B---3--:R-:W-:-:S05]  /*5bd0*/  @!P5 IMAD R51, R42, R96, RZ ;  /* 0x000000602a33d224 */ /* 0x008fca00078e02ff */
[----:B------:R-:W-:Y:S01]  /*5be0*/  @!P5 STG.E.U8 desc[UR38][R112.64+0x20], R51 ;  /* 0x000020337000d986 */ /* 0x000fe2000c101126 */
[----:B------:R-:W-:-:S13]  /*5bf0*/  ISETP.LT.OR P5, PT, R3, 0x22, !P3 ;  /* 0x000000220300780c */ /* 0x000fda0005fa1670 */
[----:B------:R-:W-:-:S05]  /*5c00*/  @!P5 IMAD R43, R43, R96, RZ ;  /* 0x000000602b2bd224 */ /* 0x000fca00078e02ff */
[----:B------:R-:W-:Y:S01]  /*5c10*/  @!P5 STG.E.U8 desc[UR38][R112.64+0x21], R43 ;  /* 0x0000212b7000d986 */ /* 0x000fe2000c101126 */
[C---:B------:R-:W-:Y:S02]  /*5c20*/  ISETP.LT.OR P5, PT, R3.reuse, 0x29, !P4 ;  /* 0x000000290300780c */ /* 0x040fe400067a1670 */
[----:B------:R-:W-:-:S11]  /*5c30*/  ISETP.LT.OR P4, PT, R3, 0x2a, !P4 ;  /* 0x0000002a0300780c */ /* 0x000fd60006781670 */
[-C--:B0-----:R-:W-:Y:S02]  /*5c40*/  @!P5 IMAD R5, R44, R96.reuse, RZ ;  /* 0x000000602c05d224 */ /* 0x081fe400078e02ff */
[----:B------:R-:W-:-:S03]  /*5c50*/  @!P4 IMAD R45, R45, R96, RZ ;  /* 0x000000602d2dc224 */ /* 0x000fc600078e02ff */
[----:B------:R0:W-:Y:S01]  /*5c60*/  @!P5 STG.E.U8 desc[UR38][R14.64+0x28], R5 ;  /* 0x000028050e00d986 */ /* 0x0001e2000c101126 */
[----:B------:R-:W-:-:S03]  /*5c70*/  ISETP.NE.AND P5, PT, R122, RZ, PT ;  /* 0x000000ff7a00720c */ /* 0x000fc60003fa5270 */
[----:B------:R-:W-:Y:S01]  /*5c80*/  @!P4 STG.E.U8 desc[UR38][R14.64+0x29], R45 ;  /* 0x0000292d0e00c986 */ /* 0x000fe2000c101126 */
[C---:B------:R-:W-:Y:S02]  /*5c90*/  ISETP.LT.OR P4, PT, R3.reuse, 0x29, !P3 ;  /* 0x000000290300780c */ /* 0x040fe40005f81670 */
[----:B------:R-:W-:-:S11]  /*5ca0*/  ISETP.LT.OR P3, PT, R3, 0x2a, !P3 ;  /* 0x0000002a0300780c */ /* 0x000fd60005f61670 */
[-C--:B------:R-:W-:Y:S02]  /*5cb0*/  @!P4 IMAD R21, R46, R96.reuse, RZ ;  /* 0x000000602e15c224 */ /* 0x080fe400078e02ff */
[----:B------:R-:W-:-:S03]  /*5cc0*/  @!P3 IMAD R47, R47, R96, RZ ;  /* 0x000000602f2fb224 */ /* 0x000fc600078e02ff */
[----:B------:R-:W-:Y:S04]  /*5cd0*/  @!P4 STG.E.U8 desc[UR38][R112.64+0x28], R21 ;  /* 0x000028157000c986 */ /* 0x000fe8000c101126 */
[----:B------:R-:W-:Y:S01]  /*5ce0*/  @!P3 STG.E.U8 desc[UR38][R112.64+0x29], R47 ;  /* 0x0000292f7000b986 */ /* 0x000fe2000c101126 */
[----:B------:R-:W-:-:S13]  /*5cf0*/  ISETP.LT.OR P3, PT, R3, 0x21, !P2 ;  /* 0x000000210300780c */ /* 0x000fda0005761670 */
[----:B-1----:R-:W-:Y:S02]  /*5d00*/  @!P3 IMAD R41, R32, R96, RZ ;  /* 0x000000602029b224 */ /* 0x002fe400078e02ff */
[----:B------:R-:W-:Y:S02]  /*5d10*/  @!P3 IMAD.MOV.U32 R4, RZ, RZ, R110 ;  /* 0x000000ffff04b224 */ /* 0x000fe400078e006e */
[----:B0-----:R-:W-:-:S05]  /*5d20*/  @!P3 IMAD.MOV.U32 R5, RZ, RZ, R111 ;  /* 0x000000ffff05b224 */ /* 0x001fca00078e006f */
        /* <DEDUP_REMOVED lines=14> */
[----:B------:R-:W-:Y:S01]  /*5e10*/  @!P3 IMAD.X R21, R111, 0x1, R99, P4 ;  /* 0x000000016f15b824 */ /* 0x000fe200020e0663 */
[----:B------:R-:W-:-:S04]  /*5e20*/  ISETP.NE.AND P4, PT, R121, RZ, PT ;  /* 0x000000ff7900720c */ /* 0x000fc80003f85270 */
[----:B------:R-:W-:Y:S01]  /*5e30*/  @!P3 STG.E.U8 desc[UR38][R20.64+0x21], R35 ;  /* 0x000021231400b986 */ /* 0x000fe2000c101126 */
[C---:B------:R-:W-:Y:S02]  /*5e40*/  ISETP.LT.OR P3, PT, R3.reuse, 0x29, !P2 ;  /* 0x000000290300780c */ /* 0x040fe40005761670 */
[----:B------:R-:W-:-:S06]  /*5e50*/  ISETP.LT.OR P2, PT, R3, 0x2a, !P2 ;  /* 0x0000002a0300780c */ /* 0x000fcc0005741670 */
[----:B------:R-:W-:-:S05]  /*5e60*/  @!P4 IMAD R27, R27, R96, RZ ;  /* 0x000000601b1bc224 */ /* 0x000fca00078e02ff */
[-C--:B0-----:R-:W-:Y:S02]  /*5e70*/  @!P3 IMAD R33, R36, R96.reuse, RZ ;  /* 0x000000602421b224 */ /* 0x081fe400078e02ff */
[----:B------:R-:W-:Y:S02]  /*5e80*/  @!P3 IMAD.MOV.U32 R4, RZ, RZ, R110 ;  /* 0x000000ffff04b224 */ /* 0x000fe400078e006e */
[----:B------:R-:W-:Y:S02]  /*5e90*/  @!P3 IMAD.MOV.U32 R5, RZ, RZ, R111 ;  /* 0x000000ffff05b224 */ /* 0x000fe400078e006f */
[----:B------:R-:W-:-:S03]  /*5ea0*/  @!P2 IMAD R37, R37, R96, RZ ;  /* 0x000000602525a224 */ /* 0x000fc600078e02ff */
[----:B------:R0:W-:Y:S02]  /*5eb0*/  @!P3 STG.E.U8 desc[UR38][R4.64+0x28], R33 ;  /* 0x000028210400b986 */ /* 0x0001e4000c101126 */
[----:B0-----:R-:W-:Y:S02]  /*5ec0*/  @!P2 IMAD.MOV.U32 R4, RZ, RZ, R110 ;  /* 0x000000ffff04a224 */ /* 0x001fe400078e006e */
[----:B------:R-:W-:-:S05]  /*5ed0*/  @!P2 IMAD.MOV.U32 R5, RZ, RZ, R111 ;  /* 0x000000ffff05a224 */ /* 0x000fca00078e006f */
[----:B------:R-:W-:Y:S01]  /*5ee0*/  @!P2 STG.E.U8 desc[UR38][R4.64+0x29], R37 ;  /* 0x000029250400a986 */ /* 0x000fe2000c101126 */
[C---:B------:R-:W-:Y:S02]  /*5ef0*/  ISETP.LT.OR P2, PT, R3.reuse, 0x29, !P1 ;  /* 0x000000290300780c */ /* 0x040fe40004f41670 */
[----:B------:R-:W-:-:S11]  /*5f00*/  ISETP.LT.OR P1, PT, R3, 0x2a, !P1 ;  /* 0x0000002a0300780c */ /* 0x000fd60004f21670 */
[----:B------:R-:W-:Y:S01]  /*5f10*/  @!P2 IADD3 R14, P3, R102, R110, RZ ;  /* 0x0000006e660ea210 */ /* 0x000fe20007f7e0ff */
[-C--:B------:R-:W-:Y:S02]  /*5f20*/  @!P2 IMAD R21, R38, R96.reuse, RZ ;  /* 0x000000602615a224 */ /* 0x080fe400078e02ff */
[----:B------:R-:W-:Y:S02]  /*5f30*/  @!P1 IMAD R39, R39, R96, RZ ;  /* 0x0000006027279224 */ /* 0x000fe400078e02ff */
[----:B------:R-:W-:Y:S01]  /*5f40*/  @!P2 IMAD.X R15, R111, 0x1, R99, P3 ;  /* 0x000000016f0fa824 */ /* 0x000fe200018e0663 */
[----:B------:R-:W-:-:S04]  /*5f50*/  ISETP.NE.AND P3, PT, R120, RZ, PT ;  /* 0x000000ff7800720c */ /* 0x000fc80003f65270 */
[----:B------:R0:W-:Y:S01]  /*5f60*/  @!P2 STG.E.U8 desc[UR38][R14.64+0x28], R21 ;  /* 0x000028150e00a986 */ /* 0x0001e2000c101126 */
[----:B------:R-:W-:-:S05]  /*5f70*/  @!P1 IADD3 R110, P2, R102, R110, RZ ;  /* 0x0000006e666e9210 */ /* 0x000fca0007f5e0ff */
[----:B------:R-:W-:-:S05]  /*5f80*/  @!P1 IMAD.X R111, R111, 0x1, R99, P2 ;  /* 0x000000016f6f9824 */ /* 0x000fca00010e0663 */
[----:B------:R1:W-:Y:S01]  /*5f90*/  @!P1 STG.E.U8 desc[UR38][R110.64+0x29], R39 ;  /* 0x000029276e009986 */ /* 0x0003e2000c101126 */
[----:B------:R-:W-:Y:S01]  /*5fa0*/  ISETP.LT.OR P1, PT, R3, 0x21, !P0 ;  /* 0x000000210300780c */ /* 0x000fe20004721670 */
[----:B0-----:R-:W-:-:S12]  /*5fb0*/  @!P5 IMAD R21, R30, R96, RZ ;  /* 0x000000601e15d224 */ /* 0x001fd800078e02ff */
[----:B------:R-:W-:-:S05]  /*5fc0*/  @!P1 IMAD R5, R24, R96, RZ ;  /* 0x0000006018059224 */ /* 0x000fca00078e02ff */
[----:B------:R1:W-:Y:S01]  /*5fd0*/  @!P1 STG.E.U8 desc[UR38][R56.64+0x20], R5 ;  /* 0x0000200538009986 */ /* 0x0003e2000c101126 */
[----:B------:R-:W-:-:S13]  /*5fe0*/  ISETP.LT.OR P1, PT, R3, 0x22, !P0 ;  /* 0x000000220300780c */ /* 0x000fda0004721670 */
[----:B------:R-:W-:-:S05]  /*5ff0*/  @!P1 IMAD R25, R25, R96, RZ ;  /* 0x0000006019199224 */ /* 0x000fca00078e02ff */
[----:B------:R1:W-:Y:S01]  /*6000*/  @!P1 STG.E.U8 desc[UR38][R56.64+0x21], R25 ;  /* 0x0000211938009986 */ /* 0x0003e2000c101126 */
[C---:B------:R-:W-:Y:S02]  /*6010*/  ISETP.LT.OR P1, PT, R3.reuse, 0x29, !P0 ;  /* 0x000000290300780c */ /* 0x040fe40004721670 */
[----:B------:R-:W-:Y:S01]  /*6020*/  ISETP.LT.OR P0, PT, R3, 0x2a, !P0 ;  /* 0x0000002a0300780c */ /* 0x000fe20004701670 */
[----:B------:R-:W-:-:S05]  /*6030*/  @!P3 IMAD R3, R26, R96, RZ ;  /* 0x000000601a03b224 */ /* 0x000fca00078e02ff */
[----:B------:R1:W-:Y:S04]  /*6040*/  @!P3 STG.E.U8 desc[UR38][R6.64+0x20], R3 ;  /* 0x000020030600b986 */ /* 0x0003e8000c101126 */
[----:B------:R1:W-:Y:S01]  /*6050*/  @!P4 STG.E.U8 desc[UR38][R12.64+0x21], R27 ;  /* 0x0000211b0c00c986 */ /* 0x0003e2000c101126 */
[-C--:B------:R-:W-:Y:S02]  /*6060*/  @!P1 IMAD R15, R28, R96.reuse, RZ ;  /* 0x000000601c0f9224 */ /* 0x080fe400078e02ff */
[----:B------:R-:W-:-:S03]  /*6070*/  @!P0 IMAD R29, R29, R96, RZ ;  /* 0x000000601d1d8224 */ /* 0x000fc600078e02ff */
[----:B------:R1:W-:Y:S04]  /*6080*/  @!P1 STG.E.U8 desc[UR38][R56.64+0x28], R15 ;  /* 0x0000280f38009986 */ /* 0x0003e8000c101126 */
[----:B------:R1:W-:Y:S04]  /*6090*/  @!P0 STG.E.U8 desc[UR38][R56.64+0x29], R29 ;  /* 0x0000291d38008986 */ /* 0x0003e8000c101126 */
[----:B------:R1:W-:Y:S04]  /*60a0*/  @!P5 STG.E.U8 desc[UR38][R10.64+0x28], R21 ;  /* 0x000028150a00d986 */ /* 0x0003e8000c101126 */
[----:B------:R1:W-:Y:S02]  /*60b0*/  @!P6 STG.E.U8 desc[UR38][R8.64+0x29], R31 ;  /* 0x0000291f0800e986 */ /* 0x0003e4000c101126 */
.L_x_53:
[----:B------:R-:W-:Y:S05]  /*60c0*/  BSYNC B0 ;  /* 0x0000000000007941 */ /* 0x000fea0003800000 */
.L_x_29:
[----:B------:R-:W-:Y:S01]  /*60d0*/  IADD3 R16, P0, R16, UR36, RZ ;  /* 0x0000002410107c10 */ /* 0x000fe2000ff1e0ff */
[----:B------:R-:W-:Y:S01]  /*60e0*/  ULDC.64 UR4, c[0x0][0x650] ;  /* 0x0001940000047ab9 */ /* 0x000fe20000000a00 */
[----:B-1----:R-:W-:Y:S01]  /*60f0*/  PRMT R3, RZ, 0x7610, R3 ;  /* 0x00007610ff037816 */ /* 0x002fe20000000003 */
[----:B------:R-:W-:Y:S01]  /*6100*/  IMAD.MOV.U32 R108, RZ, RZ, -0x1 ;  /* 0xffffffffff6c7424 */ /* 0x000fe200078e00ff */
[----:B------:R-:W-:Y:S01]  /*6110*/  IADD3.X R17, R17, UR42, RZ, P0, !PT ;  /* 0x0000002a11117c10 */ /* 0x000fe200087fe4ff */
[----:B------:R-:W-:Y:S01]  /*6120*/  IMAD.MOV.U32 R106, RZ, RZ, -0x1 ;  /* 0xffffffffff6a7424 */ /* 0x000fe200078e00ff */
[----:B------:R-:W-:-:S04]  /*6130*/  ISETP.GE.U32.AND P0, PT, R16, UR4, PT ;  /* 0x0000000410007c0c */ /* 0x000fc8000bf06070 */
[----:B------:R-:W-:-:S13]  /*6140*/  ISETP.GE.U32.AND.EX P0, PT, R17, UR5, PT, P0 ;  /* 0x0000000511007c0c */ /* 0x000fda000bf06100 */
[----:B------:R-:W-:Y:S05]  /*6150*/  @P0 BRA `(.L_x_54) ;  /* 0x0000000400640947 */ /* 0x000fea0003800000 */
[----:B------:R-:W1:Y:S01]  /*6160*/  S2R R12, SR_CTAID.X ;  /* 0x00000000000c7919 */ /* 0x000e620000002500 */
[----:B------:R-:W2:Y:S01]  /*6170*/  LDC.64 R10, c[0x0][0x628] ;  /* 0x00018a00ff0a7b82 */ /* 0x000ea20000000a00 */
[----:B------:R-:W-:Y:S01]  /*6180*/  ULDC UR4, c[0x0][0x150] ;  /* 0x0000540000047ab9 */ /* 0x000fe20000000800 */
[----:B------:R-:W-:Y:S01]  /*6190*/  IMAD.MOV.U32 R8, RZ, RZ, R16 ;  /* 0x000000ffff087224 */ /* 0x000fe200078e0010 */
[----:B------:R-:W3:Y:S01]  /*61a0*/  S2R R24, SR_CTAID.Y ;  /* 0x0000000000187919 */ /* 0x000ee20000002600 */
[----:B------:R-:W-:-:S04]  /*61b0*/  IMAD.MOV.U32 R9, RZ, RZ, R17 ;  /* 0x000000ffff097224 */ /* 0x000fc800078e0011 */
[----:B------:R-:W4:Y:S08]  /*61c0*/  LDC R21, c[0x0][0x144] ;  /* 0x00005100ff157b82 */ /* 0x000f300000000800 */
[----:B------:R-:W0:Y:S08]  /*61d0*/  LDC R0, c[0x0][0x630] ;  /* 0x00018c00ff007b82 */ /* 0x000e300000000800 */
[----:B------:R-:W0:Y:S01]  /*61e0*/  LDC.64 R14, c[0x0][0x620] ;  /* 0x00018800ff0e7b82 */ /* 0x000e220000000a00 */
[----:B--2---:R-:W-:-:S04]  /*61f0*/  ISETP.NE.U32.AND P0, PT, R10, RZ, PT ;  /* 0x000000ff0a00720c */ /* 0x004fc80003f05070 */
[----:B------:R-:W-:Y:S02]  /*6200*/  ISETP.NE.AND.EX P0, PT, R11, RZ, PT, P0 ;  /* 0x000000ff0b00720c */ /* 0x000fe40003f05300 */
[----:B-1----:R-:W-:-:S05]  /*6210*/  I2FP.F32.U32 R3, R12 ;  /* 0x0000000c00037245 */ /* 0x002fca0000201000 */
[----:B------:R-:W-:-:S04]  /*6220*/  FMUL R3, R3, UR4 ;  /* 0x0000000403037c20 */ /* 0x000fc80008400000 */
[----:B------:R1:W2:Y:S02]  /*6230*/  F2I.U32.TRUNC.NTZ R20, R3 ;  /* 0x0000000300147305 */ /* 0x0002a4000020f000 */
[----:B---34-:R-:W-:Y:S05]  /*6240*/  @!P0 BRA `(.L_x_55) ;  /* 0x0000000000288947 */ /* 0x018fea0003800000 */
[----:B-1----:R-:W1:Y:S02]  /*6250*/  LDC R3, c[0x0][0x634] ;  /* 0x00018d00ff037b82 */ /* 0x002e640000000800 */
[----:B-1----:R-:W-:-:S05]  /*6260*/  IADD3 R3, P0, R16, R3, RZ ;  /* 0x0000000310037210 */ /* 0x002fca0007f1e0ff */
[----:B------:R-:W-:-:S04]  /*6270*/  IMAD.X R13, RZ, RZ, R17, P0 ;  /* 0x000000ffff0d7224 */ /* 0x000fc800000e0611 */
[----:B0-----:R-:W-:-:S04]  /*6280*/  IMAD.WIDE.U32 R4, R13, R10, RZ ;  /* 0x0000000a0d047225 */ /* 0x001fc800078e00ff */
[----:B------:R-:W-:-:S04]  /*6290*/  IMAD.WIDE.U32 R6, P0, R3, R11, R4 ;  /* 0x0000000b03067225 */ /* 0x000fc80007800004 */
[----:B------:R-:W-:-:S04]  /*62a0*/  IMAD.WIDE.U32 R4, R3, R10, RZ ;  /* 0x0000000a03047225 */ /* 0x000fc800078e00ff */
[----:B------:R-:W-:Y:S01]  /*62b0*/  IMAD.X R9, RZ, RZ, RZ, P0 ;  /* 0x000000ffff097224 */ /* 0x000fe200000e06ff */
[----:B------:R-:W-:Y:S01]  /*62c0*/  IADD3 RZ, P0, R5, R6, RZ ;  /* 0x0000000605ff7210 */ /* 0x000fe20007f1e0ff */
[----:B------:R-:W-:-:S04]  /*62d0*/  IMAD.MOV.U32 R8, RZ, RZ, R7 ;  /* 0x000000ffff087224 */ /* 0x000fc800078e0007 */
[----:B------:R-:W-:-:S08]  /*62e0*/  IMAD.WIDE.U32.X R8, R13, R11, R8, P0 ;  /* 0x0000000b0d087225 */ /* 0x000fd000000e0408 */
.L_x_55:
[----:B------:R-:W3:Y:S01]  /*62f0*/  LDC.64 R28, c[0x0][0x640] ;  /* 0x00019000ff1c7b82 */ /* 0x000ee20000000a00 */
[-CC-:B0-----:R-:W-:Y:S01]  /*6300*/  SHF.R.U64 R106, R8, R0.reuse, R9.reuse ;  /* 0x00000000086a7219 */ /* 0x181fe20000001209 */
[----:B--2---:R-:W-:Y:S01]  /*6310*/  IMAD.MOV R20, RZ, RZ, -R20 ;  /* 0x000000ffff147224 */ /* 0x004fe200078e0a14 */
[----:B------:R-:W-:Y:S01]  /*6320*/  SHF.R.U32.HI R0, RZ, R0, R9 ;  /* 0x00000000ff007219 */ /* 0x000fe20000011609 */
[----:B------:R-:W-:Y:S01]  /*6330*/  ULDC UR4, c[0x0][0x154] ;  /* 0x0000550000047ab9 */ /* 0x000fe20000000800 */
[----:B-1----:R-:W-:Y:S01]  /*6340*/  IADD3 R3, P0, RZ, -R106, RZ ;  /* 0x8000006aff037210 */ /* 0x002fe20007f1e0ff */
[----:B------:R-:W-:Y:S02]  /*6350*/  IMAD R21, R21, R20, R12 ;  /* 0x0000001415157224 */ /* 0x000fe400078e020c */
[----:B------:R-:W0:Y:S01]  /*6360*/  LDC R6, c[0x0][0x618] ;  /* 0x00018600ff067b82 */ /* 0x000e220000000800 */
[----:B------:R-:W-:Y:S02]  /*6370*/  IMAD.MOV.U32 R7, RZ, RZ, 0x1 ;  /* 0x00000001ff077424 */ /* 0x000fe400078e00ff */
[----:B------:R-:W-:-:S04]  /*6380*/  IMAD.X R5, RZ, RZ, ~R0, P0 ;  /* 0x000000ffff057224 */ /* 0x000fc800000e0e00 */
[-C--:B------:R-:W-:Y:S01]  /*6390*/  IMAD R0, R5, R14.reuse, RZ ;  /* 0x0000000e05007224 */ /* 0x080fe200078e02ff */
[----:B------:R-:W1:Y:S01]  /*63a0*/  LDC R8, c[0x0][0x608] ;  /* 0x00018200ff087b82 */ /* 0x000e620000000800 */
[----:B------:R-:W-:-:S04]  /*63b0*/  IMAD.WIDE.U32 R4, R3, R14, R16 ;  /* 0x0000000e03047225 */ /* 0x000fc800078e0010 */
[----:B------:R-:W-:Y:S01]  /*63c0*/  IMAD R3, R3, R15, R0 ;  /* 0x0000000f03037224 */ /* 0x000fe200078e0200 */
[----:B------:R-:W-:Y:S02]  /*63d0*/  I2FP.F32.U32 R0, R24 ;  /* 0x0000001800007245 */ /* 0x000fe40000201000 */
[----:B------:R-:W2:Y:S01]  /*63e0*/  LDC R26, c[0x0][0x658] ;  /* 0x00019600ff1a7b82 */ /* 0x000ea20000000800 */
[----:B------:R-:W-:Y:S01]  /*63f0*/  IMAD.IADD R3, R5, 0x1, R3 ;  /* 0x0000000105037824 */ /* 0x000fe200078e0203 */
[----:B---3--:R-:W-:Y:S01]  /*6400*/  ISETP.NE.U32.AND P0, PT, R28, RZ, PT ;  /* 0x000000ff1c00720c */ /* 0x008fe20003f05070 */
[----:B------:R-:W-:Y:S01]  /*6410*/  FMUL R0, R0, UR4 ;  /* 0x0000000400007c20 */ /* 0x000fe20008400000 */
[----:B------:R-:W-:Y:S02]  /*6420*/  IMAD.MOV.U32 R5, RZ, RZ, -0x1 ;  /* 0xffffffffff057424 */ /* 0x000fe400078e00ff */
[----:B------:R-:W-:Y:S01]  /*6430*/  ISETP.NE.AND.EX P0, PT, R29, RZ, PT, P0 ;  /* 0x000000ff1d00720c */ /* 0x000fe20003f05300 */
[----:B------:R3:W4:Y:S01]  /*6440*/  F2I.U32.TRUNC.NTZ R13, R0 ;  /* 0x00000000000d7305 */ /* 0x000722000020f000 */
[----:B------:R-:W3:Y:S01]  /*6450*/  LDC R15, c[0x0][0x148] ;  /* 0x00005200ff0f7b82 */ /* 0x000ee20000000800 */
[----:B0-----:R-:W-:-:S02]  /*6460*/  SHF.R.U64 R12, R4, R6, R3 ;  /* 0x00000006040c7219 */ /* 0x001fc40000001203 */
[----:B------:R-:W-:-:S05]  /*6470*/  SHF.R.U32.HI R3, RZ, R6, R3 ;  /* 0x00000006ff037219 */ /* 0x000fca0000011603 */
[----:B------:R-:W0:Y:S01]  /*6480*/  LDC R20, c[0x0][0x600] ;  /* 0x00018000ff147b82 */ /* 0x000e220000000800 */
[-CC-:B-1----:R-:W-:Y:S02]  /*6490*/  SHF.R.U64 R10, R12, R8.reuse, R3.reuse ;  /* 0x000000080c0a7219 */ /* 0x182fe40000001203 */
[----:B------:R-:W-:-:S05]  /*64a0*/  SHF.R.U32.HI R3, RZ, R8, R3 ;  /* 0x00000008ff037219 */ /* 0x000fca0000011603 */
[----:B------:R-:W1:Y:S01]  /*64b0*/  LDC R27, c[0x0][0x648] ;  /* 0x00019200ff1b7b82 */ /* 0x000e620000000800 */
[-C--:B--2---:R-:W-:Y:S02]  /*64c0*/  SHF.L.U32 R4, R5, R26.reuse, RZ ;  /* 0x0000001a05047219 */ /* 0x084fe400000006ff */
[-CC-:B------:R-:W-:Y:S02]  /*64d0*/  SHF.R.U64 R14, R10, R26.reuse, R3.reuse ;  /* 0x0000001a0a0e7219 */ /* 0x180fe40000001203 */
[----:B------:R-:W-:Y:S02]  /*64e0*/  SHF.R.U32.HI R5, RZ, R26, R3 ;  /* 0x0000001aff057219 */ /* 0x000fe40000011603 */
[----:B------:R-:W-:Y:S01]  /*64f0*/  LOP3.LUT R25, RZ, R4, RZ, 0x33, !PT ;  /* 0x00000004ff197212 */ /* 0x000fe200078e33ff */
[----:B------:R-:W2:Y:S01]  /*6500*/  LDC R30, c[0x0][0x638] ;  /* 0x00018e00ff1e7b82 */ /* 0x000ea20000000800 */
[----:B------:R-:W-:Y:S01]  /*6510*/  SHF.L.U32 R26, R7, R26, RZ ;  /* 0x0000001a071a7219 */ /* 0x000fe200000006ff */
[----:B------:R-:W-:-:S06]  /*6520*/  IMAD.MOV.U32 R4, RZ, RZ, R14 ;  /* 0x000000ffff047224 */ /* 0x000fcc00078e000e */
[----:B------:R-:W0:Y:S01]  /*6530*/  LDC R31, c[0x0][0x610] ;  /* 0x00018400ff1f7b82 */ /* 0x000e220000000800 */
[----:B----4-:R-:W-:Y:S05]  /*6540*/  @!P0 BRA `(.L_x_56) ;  /* 0x0000000000288947 */ /* 0x010fea0003800000 */
[----:B------:R-:W4:Y:S02]  /*6550*/  LDC R3, c[0x0][0x64c] ;  /* 0x00019300ff037b82 */ /* 0x000f240000000800 */
[----:B----4-:R-:W-:-:S05]  /*6560*/  IADD3 R3, P0, R14, R3, RZ ;  /* 0x000000030e037210 */ /* 0x010fca0007f1e0ff */
        /* <DEDUP_REMOVED lines=8> */
.L_x_56:
[----:B------:R-:W-:Y:S01]  /*65f0*/  ISETP.NE.AND P0, PT, R2, 0x1, PT ;  /* 0x000000010200780c */ /* 0x000fe20003f05270 */
[----:B0-----:R-:W-:Y:S01]  /*6600*/  VIADD R7, R20, 0xffffffff ;  /* 0xffffffff14077836 */ /* 0x001fe20000000000 */
[----:B-1-3--:R-:W-:Y:S01]  /*6610*/  SHF.R.U64 R0, R4, R27, R5 ;  /* 0x0000001b04007219 */ /* 0x00afe20000001205 */
[----:B------:R-:W-:Y:S01]  /*6620*/  IMAD.MOV R13, RZ, RZ, -R13 ;  /* 0x000000ffff0d7224 */ /* 0x000fe200078e0a0d */
[----:B------:R-:W-:Y:S01]  /*6630*/  LOP3.LUT R5, R10, R25, RZ, 0xc0, !PT ;  /* 0x000000190a057212 */ /* 0x000fe200078ec0ff */
[----:B------:R-:W-:Y:S01]  /*6640*/  IMAD.MOV.U32 R4, RZ, RZ, 0x1 ;  /* 0x00000001ff047424 */ /* 0x000fe200078e00ff */
[----:B------:R-:W-:Y:S01]  /*6650*/  LOP3.LUT R12, R12, R7, RZ, 0xc0, !PT ;  /* 0x000000070c0c7212 */ /* 0x000fe200078ec0ff */
[----:B------:R-:W-:Y:S02]  /*6660*/  IMAD.MOV R3, RZ, RZ, -R0 ;  /* 0x000000ffff037224 */ /* 0x000fe400078e0a00 */
[----:B------:R-:W-:Y:S02]  /*6670*/  IMAD R0, R26, R0, R5 ;  /* 0x000000001a007224 */ /* 0x000fe400078e0205 */
[----:B--2---:R-:W-:-:S02]  /*6680*/  IMAD R3, R3, R30, R14 ;  /* 0x0000001e03037224 */ /* 0x004fc400078e020e */
[----:B------:R-:W-:Y:S02]  /*6690*/  @P0 IMAD R21, R15, R13, R24 ;  /* 0x0000000d0f150224 */ /* 0x000fe400078e0218 */
[----:B------:R-:W-:Y:S01]  /*66a0*/  IMAD R5, R3, R20, R12 ;  /* 0x0000001403057224 */ /* 0x000fe200078e020c */
[----:B------:R-:W-:Y:S01]  /*66b0*/  PRMT R3, R4, 0x7610, R3 ;  /* 0x0000761004037816 */ /* 0x000fe20000000003 */
[----:B------:R-:W-:-:S05]  /*66c0*/  IMAD R0, R0, R31, R21 ;  /* 0x0000001f00007224 */ /* 0x000fca00078e0215 */
[----:B------:R-:W-:Y:S02]  /*66d0*/  SEL R108, R5, R0, !P0 ;  /* 0x00000000056c7207 */ /* 0x000fe40004000000 */
[----:B------:R-:W-:-:S07]  /*66e0*/  SEL R0, R0, R5, !P0 ;  /* 0x0000000500007207 */ /* 0x000fce0004000000 */
.L_x_54:
[----:B------:R-:W-:Y:S01]  /*66f0*/  LOP3.LUT P0, RZ, R3, 0xff, RZ, 0xc0, !PT ;  /* 0x000000ff03ff7812 */ /* 0x000fe2000780c0ff */
[----:B------:R-:W-:-:S12]  /*6700*/  IMAD.MOV.U32 R107, RZ, RZ, R0 ;  /* 0x000000ffff6b7224 */ /* 0x000fd800078e0000 */
[----:B------:R-:W-:Y:S05]  /*6710*/  @P0 BRA `(.L_x_57) ;  /* 0xffffffa800f00947 */ /* 0x000fea000383ffff */
[----:B------:R-:W-:Y:S05]  /*6720*/  EXIT ;  /* 0x000000000000794d */ /* 0x000fea0003800000 */
.L_x_4:
        /* <DEDUP_REMOVED lines=26> */
.L_x_59:
[-CC-:B------:R-:W-:Y:S01]  /*68d0*/  SHF.R.U64 R14, R12, R20.reuse, R13.reuse ;  /* 0x000000140c0e7219 */ /* 0x180fe2000000120d */
[----:B------:R-:W0:Y:S01]  /*68e0*/  LDC R24, c[0x0][0x618] ;  /* 0x00018600ff187b82 */ /* 0x000e220000000800 */
[----:B------:R-:W-:Y:S01]  /*68f0*/  SHF.R.U32.HI R5, RZ, R20, R13 ;  /* 0x00000014ff057219 */ /* 0x000fe2000001160d */
[----:B------:R-:W-:Y:S01]  /*6900*/  ULDC UR4, c[0x0][0x150] ;  /* 0x0000540000047ab9 */ /* 0x000fe20000000800 */
[----:B------:R-:W-:Y:S02]  /*6910*/  IADD3 R7, P0, RZ, -R14, RZ ;  /* 0x8000000eff077210 */ /* 0x000fe40007f1e0ff */
[----:B------:R-:W-:-:S03]  /*6920*/  I2FP.F32.U32 R8, R6 ;  /* 0x0000000600087245 */ /* 0x000fc60000201000 */
[----:B------:R-:W1:Y:S01]  /*6930*/  LDC.64 R28, c[0x0][0x640] ;  /* 0x00019000ff1c7b82 */ /* 0x000e620000000a00 */
[----:B------:R-:W-:Y:S02]  /*6940*/  IMAD.X R5, RZ, RZ, ~R5, P0 ;  /* 0x000000ffff057224 */ /* 0x000fe400000e0e05 */
[----:B------:R-:W-:Y:S01]  /*6950*/  FMUL R11, R8, UR4 ;  /* 0x00000004080b7c20 */ /* 0x000fe20008400000 */
[----:B------:R-:W-:Y:S01]  /*6960*/  IMAD.WIDE.U32 R8, R7, R22, R16 ;  /* 0x0000001607087225 */ /* 0x000fe200078e0010 */
[----:B------:R-:W-:-:S03]  /*6970*/  ULDC UR4, c[0x0][0x154] ;  /* 0x0000550000047ab9 */ /* 0x000fc60000000800 */
[----:B------:R-:W-:Y:S01]  /*6980*/  IMAD R10, R5, R22, RZ ;  /* 0x00000016050a7224 */ /* 0x000fe200078e02ff */
[----:B------:R-:W2:Y:S01]  /*6990*/  LDC R13, c[0x0][0x144] ;  /* 0x00005100ff0d7b82 */ /* 0x000ea20000000800 */
[----:B------:R-:W3:Y:S02]  /*69a0*/  F2I.U32.TRUNC.NTZ R11, R11 ;  /* 0x0000000b000b7305 */ /* 0x000ee4000020f000 */
[----:B------:R-:W-:-:S04]  /*69b0*/  IMAD R5, R7, R23, R10 ;  /* 0x0000001707057224 */ /* 0x000fc800078e020a */
[----:B------:R-:W-:Y:S01]  /*69c0*/  IMAD.IADD R5, R9, 0x1, R5 ;  /* 0x0000000109057824 */ /* 0x000fe200078e0205 */
[----:B------:R-:W4:Y:S01]  /*69d0*/  LDC R22, c[0x0][0x608] ;  /* 0x00018200ff167b82 */ /* 0x000f220000000800 */
[----:B------:R-:W-:-:S03]  /*69e0*/  IMAD.MOV.U32 R9, RZ, RZ, 0x1 ;  /* 0x00000001ff097424 */ /* 0x000fc600078e00ff */
[-C--:B0-----:R-:W-:Y:S02]  /*69f0*/  SHF.R.U64 R12, R8, R24.reuse, R5 ;  /* 0x00000018080c7219 */ /* 0x081fe40000001205 */
[----:B------:R-:W-:Y:S02]  /*6a00*/  I2FP.F32.U32 R8, R3 ;  /* 0x0000000300087245 */ /* 0x000fe40000201000 */
[----:B------:R-:W0:Y:S01]  /*6a10*/  LDC R10, c[0x0][0x658] ;  /* 0x00019600ff0a7b82 */ /* 0x000e220000000800 */
[----:B-1----:R-:W-:Y:S01]  /*6a20*/  ISETP.NE.U32.AND P0, PT, R28, RZ, PT ;  /* 0x000000ff1c00720c */ /* 0x002fe20003f05070 */
[----:B---3--:R-:W-:Y:S02]  /*6a30*/  IMAD.MOV R7, RZ, RZ, -R11 ;  /* 0x000000ffff077224 */ /* 0x008fe400078e0a0b */
[----:B------:R-:W-:Y:S01]  /*6a40*/  FMUL R8, R8, UR4 ;  /* 0x0000000408087c20 */ /* 0x000fe20008400000 */
[----:B------:R-:W-:Y:S02]  /*6a50*/  SHF.R.U32.HI R5, RZ, R24, R5 ;  /* 0x00000018ff057219 */ /* 0x000fe40000011605 */
[----:B------:R-:W-:Y:S01]  /*6a60*/  ISETP.NE.AND.EX P0, PT, R29, RZ, PT, P0 ;  /* 0x000000ff1d00720c */ /* 0x000fe20003f05300 */
[----:B------:R1:W3:Y:S01]  /*6a70*/  F2I.U32.TRUNC.NTZ R15, R8 ;  /* 0x00000008000f7305 */ /* 0x0002e2000020f000 */
[----:B------:R-:W1:Y:S01]  /*6a80*/  LDC R26, c[0x0][0x148] ;  /* 0x00005200ff1a7b82 */ /* 0x000e620000000800 */
[----:B--2---:R-:W-:-:S02]  /*6a90*/  IMAD R24, R13, R7, R6 ;  /* 0x000000070d187224 */ /* 0x004fc400078e0206 */
[----:B------:R-:W-:-:S05]  /*6aa0*/  IMAD.MOV.U32 R7, RZ, RZ, -0x1 ;  /* 0xffffffffff077424 */ /* 0x000fca00078e00ff */
[----:B------:R-:W2:Y:S01]  /*6ab0*/  LDC R21, c[0x0][0x600] ;  /* 0x00018000ff157b82 */ /* 0x000ea20000000800 */
[-CC-:B----4-:R-:W-:Y:S02]  /*6ac0*/  SHF.R.U64 R20, R12, R22.reuse, R5.reuse ;  /* 0x000000160c147219 */ /* 0x190fe40000001205 */
[----:B------:R-:W-:-:S05]  /*6ad0*/  SHF.R.U32.HI R5, RZ, R22, R5 ;  /* 0x00000016ff057219 */ /* 0x000fca0000011605 */
[----:B------:R-:W4:Y:S01]  /*6ae0*/  LDC R23, c[0x0][0x648] ;  /* 0x00019200ff177b82 */ /* 0x000f220000000800 */
[-C--:B0-----:R-:W-:Y:S02]  /*6af0*/  SHF.L.U32 R6, R7, R10.reuse, RZ ;  /* 0x0000000a07067219 */ /* 0x081fe400000006ff */
[--C-:B------:R-:W-:Y:S02]  /*6b00*/  SHF.R.U64 R22, R20, R10, R5.reuse ;  /* 0x0000000a14167219 */ /* 0x100fe40000001205 */
[----:B------:R-:W-:Y:S02]  /*6b10*/  LOP3.LUT R31, RZ, R6, RZ, 0x33, !PT ;  /* 0x00000006ff1f7212 */ /* 0x000fe400078e33ff */
[-C--:B------:R-:W-:Y:S01]  /*6b20*/  SHF.R.U32.HI R7, RZ, R10.reuse, R5 ;  /* 0x0000000aff077219 */ /* 0x080fe20000011605 */
[----:B------:R-:W0:Y:S01]  /*6b30*/  LDC R25, c[0x0][0x638] ;  /* 0x00018e00ff197b82 */ /* 0x000e220000000800 */
[----:B------:R-:W-:Y:S01]  /*6b40*/  SHF.L.U32 R27, R9, R10, RZ ;  /* 0x0000000a091b7219 */ /* 0x000fe200000006ff */
[----:B------:R-:W-:-:S06]  /*6b50*/  IMAD.MOV.U32 R6, RZ, RZ, R22 ;  /* 0x000000ffff067224 */ /* 0x000fcc00078e0016 */
[----:B------:R-:W0:Y:S01]  /*6b60*/  LDC R30, c[0x0][0x610] ;  /* 0x00018400ff1e7b82 */ /* 0x000e220000000800 */
[----:B-1-3--:R-:W-:Y:S05]  /*6b70*/  @!P0 BRA `(.L_x_60) ;  /* 0x0000000000288947 */ /* 0x00afea0003800000 */
[----:B------:R-:W1:Y:S02]  /*6b80*/  LDC R5, c[0x0][0x64c] ;  /* 0x00019300ff057b82 */ /* 0x000e640000000800 */
[----:B-1----:R-:W-:-:S05]  /*6b90*/  IADD3 R5, P0, R22, R5, RZ ;  /* 0x0000000516057210 */ /* 0x002fca0007f1e0ff */
        /* <DEDUP_REMOVED lines=8> */
.L_x_60:
[----:B------:R-:W-:Y:S01]  /*6c20*/  ISETP.NE.AND P0, PT, R2, 0x1, PT ;  /* 0x000000010200780c */ /* 0x000fe20003f05270 */
[----:B--2---:R-:W-:Y:S01]  /*6c30*/  VIADD R9, R21, 0xffffffff ;  /* 0xffffffff15097836 */ /* 0x004fe20000000000 */
[----:B----4-:R-:W-:Y:S01]  /*6c40*/  SHF.R.U64 R6, R6, R23, R7 ;  /* 0x0000001706067219 */ /* 0x010fe20000001207 */
[----:B------:R-:W-:Y:S01]  /*6c50*/  IMAD.MOV R15, RZ, RZ, -R15 ;  /* 0x000000ffff0f7224 */ /* 0x000fe200078e0a0f */
[----:B------:R-:W-:Y:S01]  /*6c60*/  LOP3.LUT R5, R20, R31, RZ, 0xc0, !PT ;  /* 0x0000001f14057212 */ /* 0x000fe200078ec0ff */
[----:B------:R-:W-:Y:S02]  /*6c70*/  IMAD.MOV.U32 R8, RZ, RZ, R14 ;  /* 0x000000ffff087224 */ /* 0x000fe400078e000e */
[----:B------:R-:W-:Y:S02]  /*6c80*/  IMAD.MOV R7, RZ, RZ, -R6 ;  /* 0x000000ffff077224 */ /* 0x000fe400078e0a06 */
[----:B------:R-:W-:Y:S01]  /*6c90*/  IMAD R5, R27, R6, R5 ;  /* 0x000000061b057224 */ /* 0x000fe200078e0205 */
[----:B------:R-:W-:-:S03]  /*6ca0*/  LOP3.LUT R6, R12, R9, RZ, 0xc0, !PT ;  /* 0x000000090c067212 */ /* 0x000fc600078ec0ff */
[----:B------:R-:W-:Y:S02]  /*6cb0*/  @P0 IMAD R24, R26, R15, R3 ;  /* 0x0000000f1a180224 */ /* 0x000fe400078e0203 */
[----:B0-----:R-:W-:Y:S02]  /*6cc0*/  IMAD R3, R7, R25, R22 ;  /* 0x0000001907037224 */ /* 0x001fe400078e0216 */
[----:B------:R-:W-:Y:S02]  /*6cd0*/  IMAD R9, R5, R30, R24 ;  /* 0x0000001e05097224 */ /* 0x000fe400078e0218 */
[----:B------:R-:W-:Y:S02]  /*6ce0*/  IMAD R6, R3, R21, R6 ;  /* 0x0000001503067224 */ /* 0x000fe400078e0206 */
[----:B------:R-:W-:-:S03]  /*6cf0*/  IMAD.MOV.U32 R5, RZ, RZ, 0x1 ;  /* 0x00000001ff057424 */ /* 0x000fc600078e00ff */
[----:B------:R-:W-:Y:S02]  /*6d00*/  SEL R13, R6, R9, !P0 ;  /* 0x00000009060d7207 */ /* 0x000fe40004000000 */
[----:B------:R-:W-:-:S07]  /*6d10*/  SEL R9, R9, R6, !P0 ;  /* 0x0000000609097207 */ /* 0x000fce0004000000 */
.L_x_58:
[----:B------:R-:W-:-:S08]  /*6d20*/  NOP ;  /* 0x0000000000007918 */ /* 0x000fd00000000000 */
[----:B------:R-:W0:-:S00]  /*6d30*/  USETMAXREG.DEALLOC.CTAPOOL 0x28 ;  /* 0x00000028000079c8 */ /* 0x000e0000080e0500 */
[----:B0-----:R-:W-:-:S13]  /*6d40*/  ISETP.NE.AND P0, PT, R0, RZ, PT ;  /* 0x000000ff0000720c */ /* 0x001fda0003f05270 */
[----:B------:R-:W-:Y:S05]  /*6d50*/  @P0 EXIT ;  /* 0x000000000000094d */ /* 0x000fea0003800000 */
[----:B------:R-:W-:Y:S01]  /*6d60*/  LOP3.LUT P0, RZ, R5, 0xff, RZ, 0xc0, !PT ;  /* 0x000000ff05ff7812 */ /* 0x000fe2000780c0ff */
[----:B------:R-:W-:Y:S02]  /*6d70*/  IMAD.MOV.U32 R0, RZ, RZ, 0x1 ;  /* 0x00000001ff007424 */ /* 0x000fe400078e00ff */
[----:B------:R-:W-:-:S10]  /*6d80*/  IMAD.MOV.U32 R3, RZ, RZ, RZ ;  /* 0x000000ffff037224 */ /* 0x000fd400078e00ff */
[----:B------:R-:W-:Y:S05]  /*6d90*/  @!P0 BRA `(.L_x_61) ;  /* 0x0000000c001c8947 */ /* 0x000fea0003800000 */
[----:B------:R-:W0:Y:S01]  /*6da0*/  LDC R0, c[0x0][0x28c] ;  /* 0x0000a300ff007b82 */ /* 0x000e220000000800 */
[----:B------:R-:W-:Y:S01]  /*6db0*/  LOP3.LUT P0, RZ, R18, 0x1f, RZ, 0xc0, !PT ;  /* 0x0000001f12ff7812 */ /* 0x000fe2000780c0ff */
[----:B------:R-:W-:Y:S01]  /*6dc0*/  ULDC UR5, c[0x0][0x658] ;  /* 0x0001960000057ab9 */ /* 0x000fe20000000800 */
[----:B------:R-:W-:Y:S01]  /*6dd0*/  UMOV UR6, 0xffffffff ;  /* 0xffffffff00067882 */ /* 0x000fe20000000000 */
[----:B------:R-:W-:Y:S01]  /*6de0*/  BSSY B0, `(.L_x_61) ;  /* 0x00000c2000007945 */ /* 0x000fe20003800000 */
[----:B------:R-:W-:Y:S01]  /*6df0*/  USHF.L.U32 UR6, UR6, UR5, URZ ;  /* 0x0000000506067299 */ /* 0x000fe2000800063f */
[C---:B------:R-:W-:Y:S01]  /*6e00*/  ISETP.NE.AND P2, PT, R4.reuse, RZ, PT ;  /* 0x000000ff0400720c */ /* 0x040fe20003f45270 */
[----:B------:R-:W-:Y:S01]  /*6e10*/  IMAD.MOV.U32 R11, RZ, RZ, 0x1 ;  /* 0x00000001ff0b7424 */ /* 0x000fe200078e00ff */
[----:B------:R-:W-:Y:S01]  /*6e20*/  ISETP.NE.OR P0, PT, R4, RZ, !P0 ;  /* 0x000000ff0400720c */ /* 0x000fe20004705670 */
[----:B------:R-:W-:Y:S01]  /*6e30*/  ULDC UR4, c[0x0][0x600] ;  /* 0x0001800000047ab9 */ /* 0x000fe20000000800 */
[----:B------:R-:W-:Y:S01]  /*6e40*/  LOP3.LUT R18, R19, 0x2, RZ, 0xfc, !PT ;  /* 0x0000000213127812 */ /* 0x000fe200078efcff */
[----:B------:R-:W-:Y:S01]  /*6e50*/  UMOV UR7, 0x1 ;  /* 0x0000000100077882 */ /* 0x000fe20000000000 */
[----:B------:R-:W-:-:S02]  /*6e60*/  UIADD3 UR15, UR4, -0x1, URZ ;  /* 0xffffffff040f7890 */ /* 0x000fc4000fffe03f */
[----:B------:R-:W-:Y:S02]  /*6e70*/  USHF.L.U32 UR17, UR7, UR5, URZ ;  /* 0x0000000507117299 */ /* 0x000fe4000800063f */
[----:B------:R-:W-:Y:S01]  /*6e80*/  ULOP3.LUT UR16, URZ, UR6, URZ, 0x33, !UPT ;  /* 0x000000063f107292 */ /* 0x000fe2000f8e333f */
[----:B------:R-:W-:Y:S01]  /*6e90*/  ULDC.64 UR20, c[0x0][0x198] ;  /* 0x0000660000147ab9 */ /* 0x000fe20000000a00 */
[----:B0-----:R-:W-:-:S05]  /*6ea0*/  VIADD R0, R0, 0x1f ;  /* 0x0000001f00007836 */ /* 0x001fca0000000000 */
[----:B------:R-:W-:-:S04]  /*6eb0*/  SHF.R.S32.HI R3, RZ, 0x1f, R0 ;  /* 0x0000001fff037819 */ /* 0x000fc80000011400 */
[----:B------:R-:W-:Y:S01]  /*6ec0*/  LEA.HI R3, R3, R0, RZ, 0x5 ;  /* 0x0000000003037211 */ /* 0x000fe200078f28ff */
[----:B------:R-:W-:-:S03]  /*6ed0*/  IMAD.MOV.U32 R0, RZ, RZ, 0x1 ;  /* 0x00000001ff007424 */ /* 0x000fc600078e00ff */
[----:B------:R-:W-:Y:S01]  /*6ee0*/  SHF.R.S32.HI R12, RZ, 0x5, R3 ;  /* 0x00000005ff0c7819 */ /* 0x000fe20000011403 */
[----:B------:R-:W-:-:S04]  /*6ef0*/  IMAD.MOV.U32 R3, RZ, RZ, RZ ;  /* 0x000000ffff037224 */ /* 0x000fc800078e00ff */
[----:B------:R-:W-:-:S07]  /*6f00*/  VIADD R10, R12, 0x1 ;  /* 0x000000010c0a7836 */ /* 0x000fce0000000000 */
.L_x_73:
[----:B------:R-:W-:-:S03]  /*6f10*/  UMOV UR4, 0xffffffff ;  /* 0xffffffff00047882 */ /* 0x000fc60000000000 */
[----:B------:R-:W-:Y:S05]  /*6f20*/  BRA.DIV UR4, `(.L_x_62) ;  /* 0x0000001604547947 */ /* 0x000fea000b800000 */
[----:B------:R-:W-:-:S13]  /*6f30*/  ELECT P6, URZ, PT ;  /* 0x00000000003f782f */ /* 0x000fda00038c0000 */
.L_x_96:
[----:B------:R-:W0:Y:S01]  /*6f40*/  LDC R4, c[0x0][0x28c] ;  /* 0x0000a300ff047b82 */ /* 0x000e220000000800 */
[----:B------:R-:W-:Y:S01]  /*6f50*/  BSSY B1, `(.L_x_63) ;  /* 0x0000037000017945 */ /* 0x000fe20003800000 */
[----:B0-----:R-:W-:-:S13]  /*6f60*/  ISETP.LT.OR P6, PT, R4, 0x1, !P6 ;  /* 0x000000010400780c */ /* 0x001fda00077c1670 */
[----:B------:R-:W-:Y:S05]  /*6f70*/  @P6 BRA `(.L_x_64) ;  /* 0x0000000000d06947 */ /* 0x000fea0003800000 */
[----:B------:R-:W-:Y:S02]  /*6f80*/  IMAD R13, R13, 0x30, RZ ;  /* 0x000000300d0d7824 */ /* 0x000fe400078e02ff */
[----:B------:R-:W-:Y:S02]  /*6f90*/  IMAD R15, R9, 0x180, RZ ;  /* 0x00000180090f7824 */ /* 0x000fe400078e02ff */
[----:B------:R-:W-:Y:S02]  /*6fa0*/  IMAD.MOV.U32 R20, RZ, RZ, RZ ;  /* 0x000000ffff147224 */ /* 0x000fe400078e00ff */
[----:B------:R-:W-:Y:S02]  /*6fb0*/  IMAD.MOV.U32 R4, RZ, RZ, R10 ;  /* 0x000000ffff047224 */ /* 0x000fe400078e000a */
[----:B------:R-:W-:Y:S02]  /*6fc0*/  IMAD.MOV.U32 R5, RZ, RZ, R0 ;  /* 0x000000ffff057224 */ /* 0x000fe400078e0000 */
[----:B------:R-:W-:-:S07]  /*6fd0*/  IMAD.MOV.U32 R6, RZ, RZ, R3 ;  /* 0x000000ffff067224 */ /* 0x000fce00078e0003 */
.L_x_68:
[----:B------:R-:W0:Y:S01]  /*6fe0*/  S2R R14, SR_CgaCtaId ;  /* 0x00000000000e7919 */ /* 0x000e220000008800 */
[----:B------:R-:W-:Y:S01]  /*6ff0*/  MOV R7, 0x400 ;  /* 0x0000040000077802 */ /* 0x000fe20000000f00 */
[----:B------:R-:W1:Y:S03]  /*7000*/  @!P2 LDC R9, c[0x0][0x500] ;  /* 0x00014000ff09ab82 */ /* 0x000e660000000800 */
[----:B0-----:R-:W-:Y:S02]  /*7010*/  LEA R21, R14, R7, 0x18 ;  /* 0x000000070e157211 */ /* 0x001fe400078ec0ff */
[----:B------:R-:W-:-:S03]  /*7020*/  SHF.L.U32 R7, R5, 0x1f, RZ ;  /* 0x0000001f05077819 */ /* 0x000fc600000006ff */
[----:B------:R-:W-:-:S04]  /*7030*/  IMAD R14, R6, 0x8, R21 ;  /* 0x00000008060e7824 */ /* 0x000fc800078e0215 */
[----:B------:R-:W0:Y:S02]  /*7040*/  SYNCS.PHASECHK.TRANS64.TRYWAIT P1, [R14+URZ+0x80], R7 ;  /* 0x000080070e0075a7 */ /* 0x000e24000802017f */
[----:B01----:R-:W-:Y:S05]  /*7050*/  @!P1 BRA `(.L_x_65) ;  /* 0x0000001400289947 */ /* 0x003fea0003800000 */
.L_x_97:
[----:B0-----:R-:W-:Y:S01]  /*7060*/  PRMT R7, R18, 0x9910, RZ ;  /* 0x0000991012077816 */ /* 0x001fe200000000ff */
[----:B------:R0:W-:Y:S03]  /*7070*/  @!P2 SYNCS.ARRIVE.TRANS64 RZ, [R14+URZ], R9 ;  /* 0x000000090effa9a7 */ /* 0x0001e6000800003f */
[----:B------:R-:W-:-:S13]  /*7080*/  ISETP.NE.AND P1, PT, R7, 0x2, PT ;  /* 0x000000020700780c */ /* 0x000fda0003f25270 */
[----:B0-----:R-:W-:Y:S05]  /*7090*/  @P1 BRA `(.L_x_66) ;  /* 0x0000000000041947 */ /* 0x001fea0003800000 */
[----:B------:R-:W-:Y:S01]  /*70a0*/  BPT.TRAP 0x1 ;  /* 0x000000040000795c */ /* 0x000fe20000300000 */
.L_x_66:
[----:B------:R-:W-:Y:S05]  /*70b0*/  @P0 BRA `(.L_x_67) ;  /* 0x0000000000040947 */ /* 0x000fea0003800000 */
[----:B------:R-:W-:Y:S01]  /*70c0*/  BPT.TRAP 0x1 ;  /* 0x000000040000795c */ /* 0x000fe20000300000 */
.L_x_67:
[--C-:B------:R-:W-:Y:S01]  /*70d0*/  IMAD R7, R6, 0x3000, R21.reuse ;  /* 0x0000300006077824 */ /* 0x100fe200078e0215 */
[----:B------:R-:W-:Y:S01]  /*70e0*/  R2UR UR9, R14 ;  /* 0x000000000e0972ca */ /* 0x000fe200000e0000 */
[----:B------:R-:W-:Y:S01]  /*70f0*/  IMAD R21, R6, 0x600, R21 ;  /* 0x0000060006157824 */ /* 0x000fe200078e0215 */
[----:B------:R-:W-:Y:S01]  /*7100*/  UIADD3 UR4, UP0, UR20, 0xf0, URZ ;  /* 0x000000f014047890 */ /* 0x000fe2000ff1e03f */
[----:B------:R-:W-:Y:S01]  /*7110*/  VIADD R4, R4, 0xffffffff ;  /* 0xffffffff04047836 */ /* 0x000fe20000000000 */
[----:B------:R-:W-:Y:S01]  /*7120*/  R2UR UR5, R7 ;  /* 0x00000000070572ca */ /* 0x000fe200000e0000 */
[----:B------:R-:W-:Y:S01]  /*7130*/  UIADD3 UR22, UP1, UR20, 0x1f0, URZ ;  /* 0x000001f014167890 */ /* 0x000fe2000ff3e03f */
[----:B------:R-:W-:Y:S01]  /*7140*/  R2UR UR8, R21 ;  /* 0x00000000150872ca */ /* 0x000fe200000e0000 */
[----:B------:R-:W-:Y:S01]  /*7150*/  VIADD R6, R6, 0x1 ;  /* 0x0000000106067836 */ /* 0x000fe20000000000 */
[----:B------:R-:W-:Y:S01]  /*7160*/  R2UR UR11, R15 ;  /* 0x000000000f0b72ca */ /* 0x000fe200000e0000 */
[----:B------:R-:W-:Y:S01]  /*7170*/  UIADD3.X UR23, URZ, UR21, URZ, UP1, !UPT ;  /* 0x000000153f177290 */ /* 0x000fe20008ffe43f */
[----:B------:R-:W-:Y:S01]  /*7180*/  R2UR UR10, R20 ;  /* 0x00000000140a72ca */ /* 0x000fe200000e0000 */
[----:B------:R-:W-:Y:S01]  /*7190*/  UMOV UR6, 0x0 ;  /* 0x0000000000067882 */ /* 0x000fe20000000000 */
[----:B------:R-:W-:Y:S01]  /*71a0*/  R2UR UR12, R8 ;  /* 0x00000000080c72ca */ /* 0x000fe200000e0000 */
[----:B------:R-:W-:Y:S01]  /*71b0*/  UMOV UR7, 0x10000000 ;  /* 0x1000000000077882 */ /* 0x000fe20000000000 */
[----:B------:R-:W-:Y:S01]  /*71c0*/  R2UR UR18, R13 ;  /* 0x000000000d1272ca */ /* 0x000fe200000e0000 */
[----:B------:R-:W-:Y:S01]  /*71d0*/  VIADD R20, R20, 0x20 ;  /* 0x0000002014147836 */ /* 0x000fe20000000000 */
[----:B------:R-:W-:Y:S01]  /*71e0*/  ISETP.GT.AND P3, PT, R4, 0x1, PT ;  /* 0x000000010400780c */ /* 0x000fe20003f64270 */
[----:B------:R-:W-:Y:S01]  /*71f0*/  UIADD3 UR13, UR5, 0x200, URZ ;  /* 0x00000200050d7890 */ /* 0x000fe2000fffe03f */
[----:B------:R-:W-:Y:S01]  /*7200*/  ISETP.NE.AND P1, PT, R6, 0x10, PT ;  /* 0x000000100600780c */ /* 0x000fe20003f25270 */
[----:B------:R-:W-:-:S02]  /*7210*/  UIADD3.X UR5, URZ, UR21, URZ, UP0, !UPT ;  /* 0x000000153f057290 */ /* 0x000fc400087fe43f */
[----:B------:R-:W-:Y:S01]  /*7220*/  UIADD3 UR14, UR8, 0x30200, URZ ;  /* 0x00030200080e7890 */ /* 0x000fe2000fffe03f */
[----:B------:R-:W-:Y:S02]  /*7230*/  SEL R14, RZ, 0x1, P1 ;  /* 0x00000001ff0e7807 */ /* 0x000fe40000800000 */
[----:B------:R-:W-:Y:S01]  /*7240*/  UMOV UR8, UR13 ;  /* 0x0000000d00087c82 */ /* 0x000fe20008000000 */
[----:B------:R-:W-:Y:S02]  /*7250*/  SEL R6, R6, RZ, P1 ;  /* 0x000000ff06067207 */ /* 0x000fe40000800000 */
[----:B------:R-:W-:Y:S01]  /*7260*/  LOP3.LUT R5, R5, R14, RZ, 0x3c, !PT ;  /* 0x0000000e05057212 */ /* 0x000fe200078e3cff */
[----:B------:R0:W-:Y:S02]  /*7270*/  UTMALDG.3D [UR8], [UR4], desc[UR6] ;  /* 0x00000608040075b4 */ /* 0x0001e40008011000 */
[----:B0-----:R-:W-:Y:S01]  /*7280*/  UMOV UR8, UR14 ;  /* 0x0000000e00087c82 */ /* 0x001fe20008000000 */
[----:B------:R-:W-:-:S02]  /*7290*/  UMOV UR11, UR18 ;  /* 0x00000012000b7c82 */ /* 0x000fc40008000000 */
[----:B------:R0:W-:Y:S02]  /*72a0*/  UTMALDG.3D [UR8], [UR22], desc[UR6] ;  /* 0x00000608160075b4 */ /* 0x0001e40008011000 */
[----:B0-----:R-:W-:Y:S05]  /*72b0*/  @P3 BRA `(.L_x_68) ;  /* 0xfffffffc00483947 */ /* 0x001fea000383ffff */
.L_x_64:
[----:B------:R-:W-:Y:S05]  /*72c0*/  BSYNC B1 ;  /* 0x0000000000017941 */ /* 0x000fea0003800000 */
.L_x_63:
[----:B------:R-:W-:Y:S01]  /*72d0*/  LOP3.LUT P3, RZ, R11, 0xff, RZ, 0xc0, !PT ;  /* 0x000000ff0bff7812 */ /* 0x000fe2000786c0ff */
[----:B------:R-:W-:Y:S01]  /*72e0*/  IMAD.IADD R3, R12, 0x1, R3 ;  /* 0x000000010c037824 */ /* 0x000fe200078e0203 */
[----:B------:R-:W-:Y:S01]  /*72f0*/  IADD3 R16, P4, R16, UR36, RZ ;  /* 0x0000002410107c10 */ /* 0x000fe2000ff9e0ff */
[----:B------:R-:W-:Y:S01]  /*7300*/  ULDC.64 UR4, c[0x0][0x650] ;  /* 0x0001940000047ab9 */ /* 0x000fe20000000a00 */
[----:B------:R-:W-:Y:S01]  /*7310*/  BSSY B1, `(.L_x_69) ;  /* 0x000006c000017945 */ /* 0x000fe20003800000 */
[----:B------:R-:W-:Y:S01]  /*7320*/  IMAD.MOV.U32 R9, RZ, RZ, -0x1 ;  /* 0xffffffffff097424 */ /* 0x000fe200078e00ff */
[----:B------:R-:W-:Y:S01]  /*7330*/  ISETP.GT.U32.AND P1, PT, R3, 0xf, PT ;  /* 0x0000000f0300780c */ /* 0x000fe20003f24070 */
[----:B------:R-:W-:Y:S01]  /*7340*/  IMAD.MOV.U32 R13, RZ, RZ, -0x1 ;  /* 0xffffffffff0d7424 */ /* 0x000fe200078e00ff */
[----:B------:R-:W-:Y:S01]  /*7350*/  SHF.R.U32.HI R4, RZ, 0x4, R3 ;  /* 0x00000004ff047819 */ /* 0x000fe20000011603 */
[----:B------:R-:W-:Y:S01]  /*7360*/  IMAD.MOV.U32 R8, RZ, RZ, -0x1 ;  /* 0xffffffffff087424 */ /* 0x000fe200078e00ff */
[----:B------:R-:W-:-:S02]  /*7370*/  ISETP.LT.U32.AND P1, PT, R12, 0x10, P1 ;  /* 0x000000100c00780c */ /* 0x000fc40000f21070 */
[----:B------:R-:W-:Y:S01]  /*7380*/  IADD3.X R17, R17, UR42, RZ, P4, !PT ;  /* 0x0000002a11117c10 */ /* 0x000fe2000a7fe4ff */
[----:B------:R-:W0:Y:S01]  /*7390*/  @P3 S2R R6, SR_CgaCtaId ;  /* 0x0000000000063919 */ /* 0x000e220000008800 */
[----:B------:R-:W-:Y:S02]  /*73a0*/  @P3 MOV R5, 0x400 ;  /* 0x0000040000053802 */ /* 0x000fe40000000f00 */
[----:B------:R-:W-:Y:S02]  /*73b0*/  ISETP.GE.U32.AND P4, PT, R16, UR4, PT ;  /* 0x0000000410007c0c */ /* 0x000fe4000bf86070 */
[----:B------:R-:W-:Y:S02]  /*73c0*/  LOP3.LUT R4, R4, 0x1, RZ, 0xc0, !PT ;  /* 0x0000000104047812 */ /* 0x000fe400078ec0ff */
[----:B------:R-:W-:Y:S02]  /*73d0*/  LOP3.LUT R3, R3, 0xf, RZ, 0xc0, !PT ;  /* 0x0000000f03037812 */ /* 0x000fe400078ec0ff */
[----:B------:R-:W-:-:S02]  /*73e0*/  PRMT R11, RZ, 0x7610, R11 ;  /* 0x00007610ff0b7816 */ /* 0x000fc4000000000b */
[----:B0-----:R-:W-:-:S04]  /*73f0*/  @P3 LEA R5, R6, R5, 0x18 ;  /* 0x0000000506053211 */ /* 0x001fc800078ec0ff */
[----:B------:R0:W-:Y:S01]  /*7400*/  @P3 SYNCS.ARRIVE.TRANS64.A1T0 RZ, [R5+URZ+0x118], RZ ;  /* 0x000118ff05ff39a7 */ /* 0x0001e2000810003f */
[----:B------:R-:W-:-:S04]  /*7410*/  ISETP.NE.U32.AND P3, PT, R4, 0x1, PT ;  /* 0x000000010400780c */ /* 0x000fc80003f65070 */
[----:B------:R-:W-:Y:S02]  /*7420*/  ISETP.GT.U32.AND P3, PT, R12, 0xf, !P3 ;  /* 0x0000000f0c00780c */ /* 0x000fe40005f64070 */
[----:B0-----:R-:W-:Y:S02]  /*7430*/  SEL R5, RZ, 0x1, !P1 ;  /* 0x00000001ff057807 */ /* 0x001fe40004800000 */
[----:B------:R-:W-:Y:S02]  /*7440*/  ISETP.GE.U32.AND.EX P1, PT, R17, UR5, PT, P4 ;  /* 0x0000000511007c0c */ /* 0x000fe4000bf26140 */
[----:B------:R-:W-:-:S04]  /*7450*/  SEL R4, RZ, 0x1, !P3 ;  /* 0x00000001ff047807 */ /* 0x000fc80005800000 */
[----:B------:R-:W-:Y:S02]  /*7460*/  LOP3.LUT R0, R4, R0, R5, 0x96, !PT ;  /* 0x0000000004007212 */ /* 0x000fe400078e9605 */
[----:B------:R-:W-:-:S05]  /*7470*/  PRMT R4, RZ, 0x7610, R4 ;  /* 0x00007610ff047816 */ /* 0x000fca0000000004 */
[----:B------:R-:W-:Y:S05]  /*7480*/  @P1 BRA `(.L_x_70) ;  /* 0x0000000400501947 */ /* 0x000fea0003800000 */
[----:B------:R-:W-:Y:S01]  /*7490*/  ULDC.64 UR4, c[0x0][0x628] ;  /* 0x00018a0000047ab9 */ /* 0x000fe20000000a00 */
[----:B------:R-:W0:Y:S01]  /*74a0*/  S2R R14, SR_CTAID.X ;  /* 0x00000000000e7919 */ /* 0x000e220000002500 */
[----:B------:R-:W-:Y:S01]  /*74b0*/  ISETP.NE.U32.AND P1, PT, RZ, UR4, PT ;  /* 0x00000004ff007c0c */ /* 0x000fe2000bf25070 */
[----:B------:R-:W-:Y:S01]  /*74c0*/  ULDC UR7, c[0x0][0x630] ;  /* 0x00018c0000077ab9 */ /* 0x000fe20000000800 */
[----:B------:R-:W-:Y:S01]  /*74d0*/  IMAD.MOV.U32 R4, RZ, RZ, R16 ;  /* 0x000000ffff047224 */ /* 0x000fe200078e0010 */
[----:B------:R-:W1:Y:S01]  /*74e0*/  S2R R13, SR_CTAID.Y ;  /* 0x00000000000d7919 */ /* 0x000e620000002600 */
[----:B------:R-:W-:Y:S01]  /*74f0*/  ISETP.NE.AND.EX P1, PT, RZ, UR5, PT, P1 ;  /* 0x00000005ff007c0c */ /* 0x000fe2000bf25310 */
[----:B------:R-:W-:-:S12]  /*7500*/  IMAD.MOV.U32 R5, RZ, RZ, R17 ;  /* 0x000000ffff057224 */ /* 0x000fd800078e0011 */
[----:B------:R-:W-:Y:S05]  /*7510*/  @!P1 BRA `(.L_x_71) ;  /* 0x0000000000289947 */ /* 0x000fea0003800000 */
[----:B------:R-:W-:Y:S02]  /*7520*/  ULDC UR6, c[0x0][0x634] ;  /* 0x00018d0000067ab9 */ /* 0x000fe40000000800 */
[----:B------:R-:W-:-:S05]  /*7530*/  IADD3 R9, P1, R16, UR6, RZ ;  /* 0x0000000610097c10 */ /* 0x000fca000ff3e0ff */
[----:B------:R-:W-:-:S04]  /*7540*/  IMAD.X R15, RZ, RZ, R17, P1 ;  /* 0x000000ffff0f7224 */ /* 0x000fc800008e0611 */
[----:B------:R-:W-:-:S04]  /*7550*/  IMAD.WIDE.U32 R6, R15, UR4, RZ ;  /* 0x000000040f067c25 */ /* 0x000fc8000f8e00ff */
[----:B------:R-:W-:-:S04]  /*7560*/  IMAD.WIDE.U32 R6, P1, R9, UR5, R6 ;  /* 0x0000000509067c25 */ /* 0x000fc8000f820006 */
[----:B------:R-:W-:-:S04]  /*7570*/  IMAD.WIDE.U32 R8, R9, UR4, RZ ;  /* 0x0000000409087c25 */ /* 0x000fc8000f8e00ff */
[----:B------:R-:W-:Y:S01]  /*7580*/  IMAD.X R5, RZ, RZ, RZ, P1 ;  /* 0x000000ffff057224 */ /* 0x000fe200008e06ff */
[----:B------:R-:W-:Y:S01]  /*7590*/  IADD3 RZ, P1, R9, R6, RZ ;  /* 0x0000000609ff7210 */ /* 0x000fe20007f3e0ff */
[----:B------:R-:W-:-:S04]  /*75a0*/  IMAD.MOV.U32 R4, RZ, RZ, R7 ;  /* 0x000000ffff047224 */ /* 0x000fc800078e0007 */
[----:B------:R-:W-:-:S08]  /*75b0*/  IMAD.WIDE.U32.X R4, R15, UR5, R4, P1 ;  /* 0x000000050f047c25 */ /* 0x000fd000088e0404 */
.L_x_71:
[--C-:B------:R-:W-:Y:S01]  /*75c0*/  SHF.R.U64 R8, R4, UR7, R5.reuse ;  /* 0x0000000704087c19 */ /* 0x100fe20008001205 */
[----:B------:R-:W-:Y:S01]  /*75d0*/  ULDC.64 UR4, c[0x0][0x620] ;  /* 0x0001880000047ab9 */ /* 0x000fe20000000a00 */
[----:B------:R-:W-:Y:S01]  /*75e0*/  SHF.R.U32.HI R4, RZ, UR7, R5 ;  /* 0x00000007ff047c19 */ /* 0x000fe20008011605 */
[----:B------:R-:W2:Y:S01]  /*75f0*/  LDC R25, c[0x0][0x144] ;  /* 0x00005100ff197b82 */ /* 0x000ea20000000800 */
[----:B------:R-:W-:Y:S01]  /*7600*/  IADD3 R7, P1, RZ, -R8, RZ ;  /* 0x80000008ff077210 */ /* 0x000fe20007f3e0ff */
[----:B------:R-:W-:Y:S01]  /*7610*/  ULDC.64 UR8, c[0x0][0x640] ;  /* 0x0001900000087ab9 */ /* 0x000fe20000000a00 */
[----:B0-----:R-:W-:Y:S01]  /*7620*/  I2FP.F32.U32 R9, R14 ;  /* 0x0000000e00097245 */ /* 0x001fe20000201000 */
[----:B------:R-:W-:Y:S02]  /*7630*/  ULDC UR6, c[0x0][0x608] ;  /* 0x0001820000067ab9 */ /* 0x000fe40000000800 */
[----:B------:R-:W-:Y:S01]  /*7640*/  IMAD.X R4, RZ, RZ, ~R4, P1 ;  /* 0x000000ffff047224 */ /* 0x000fe200008e0e04 */
[----:B------:R-:W-:Y:S01]  /*7650*/  ISETP.NE.U32.AND P1, PT, RZ, UR8, PT ;  /* 0x00000008ff007c0c */ /* 0x000fe2000bf25070 */
[----:B------:R-:W0:Y:S02]  /*7660*/  LDC R20, c[0x0][0x148] ;  /* 0x00005200ff147b82 */ /* 0x000e240000000800 */
[----:B------:R-:W-:Y:S01]  /*7670*/  IMAD R6, R4, UR4, RZ ;  /* 0x0000000404067c24 */ /* 0x000fe2000f8e02ff */
[----:B------:R-:W-:Y:S01]  /*7680*/  ISETP.NE.AND.EX P1, PT, RZ, UR9, PT, P1 ;  /* 0x00000009ff007c0c */ /* 0x000fe2000bf25310 */
[----:B------:R-:W-:Y:S01]  /*7690*/  IMAD.WIDE.U32 R4, R7, UR4, R16 ;  /* 0x0000000407047c25 */ /* 0x000fe2000f8e0010 */
[----:B------:R-:W-:-:S03]  /*76a0*/  ULDC UR4, c[0x0][0x150] ;  /* 0x0000540000047ab9 */ /* 0x000fc60000000800 */
[----:B------:R-:W-:Y:S02]  /*76b0*/  IMAD R7, R7, UR5, R6 ;  /* 0x0000000507077c24 */ /* 0x000fe4000f8e0206 */
[----:B------:R-:W-:Y:S01]  /*76c0*/  FMUL R6, R9, UR4 ;  /* 0x0000000409067c20 */ /* 0x000fe20008400000 */
[----:B------:R-:W-:Y:S01]  /*76d0*/  ULDC UR4, c[0x0][0x618] ;  /* 0x0001860000047ab9 */ /* 0x000fe20000000800 */
[----:B------:R-:W-:Y:S01]  /*76e0*/  ULDC UR5, c[0x0][0x154] ;  /* 0x0000550000057ab9 */ /* 0x000fe20000000800 */
[----:B------:R-:W-:-:S03]  /*76f0*/  IMAD.IADD R5, R5, 0x1, R7 ;  /* 0x0000000105057824 */ /* 0x000fc600078e0207 */
[----:B------:R-:W3:Y:S02]  /*7700*/  F2I.U32.TRUNC.NTZ R6, R6 ;  /* 0x0000000600067305 */ /* 0x000ee4000020f000 */
[----:B------:R-:W-:Y:S02]  /*7710*/  SHF.R.U64 R9, R4, UR4, R5 ;  /* 0x0000000404097c19 */ /* 0x000fe40008001205 */
[----:B-1----:R-:W-:-:S05]  /*7720*/  I2FP.F32.U32 R4, R13 ;  /* 0x0000000d00047245 */ /* 0x002fca0000201000 */
[----:B------:R-:W-:Y:S01]  /*7730*/  FMUL R22, R4, UR5 ;  /* 0x0000000504167c20 */ /* 0x000fe20008400000 */
[----:B------:R-:W-:Y:S01]  /*7740*/  SHF.R.U32.HI R4, RZ, UR4, R5 ;  /* 0x00000004ff047c19 */ /* 0x000fe20008011605 */
[----:B------:R-:W-:-:S03]  /*7750*/  ULDC UR4, c[0x0][0x658] ;  /* 0x0001960000047ab9 */ /* 0x000fc60000000800 */
[--C-:B------:R-:W-:Y:S01]  /*7760*/  SHF.R.U64 R21, R9, UR6, R4.reuse ;  /* 0x0000000609157c19 */ /* 0x100fe20008001204 */
[----:B------:R-:W1:Y:S01]  /*7770*/  F2I.U32.TRUNC.NTZ R22, R22 ;  /* 0x0000001600167305 */ /* 0x000e62000020f000 */
[----:B------:R-:W-:Y:S01]  /*7780*/  SHF.R.U32.HI R4, RZ, UR6, R4 ;  /* 0x00000006ff047c19 */ /* 0x000fe20008011604 */
[----:B---3--:R-:W-:-:S03]  /*7790*/  IMAD.MOV R6, RZ, RZ, -R6 ;  /* 0x000000ffff067224 */ /* 0x008fc600078e0a06 */
[----:B------:R-:W-:Y:S01]  /*77a0*/  SHF.R.U64 R15, R21, UR4, R4 ;  /* 0x00000004150f7c19 */ /* 0x000fe20008001204 */
[----:B--2---:R-:W-:Y:S01]  /*77b0*/  IMAD R14, R25, R6, R14 ;  /* 0x00000006190e7224 */ /* 0x004fe200078e020e */
[----:B------:R-:W-:-:S03]  /*77c0*/  SHF.R.U32.HI R23, RZ, UR4, R4 ;  /* 0x00000004ff177c19 */ /* 0x000fc60008011604 */
[----:B------:R-:W-:Y:S02]  /*77d0*/  IMAD.MOV.U32 R4, RZ, RZ, R15 ;  /* 0x000000ffff047224 */ /* 0x000fe400078e000f */
[----:B------:R-:W-:Y:S01]  /*77e0*/  IMAD.MOV.U32 R5, RZ, RZ, R23 ;  /* 0x000000ffff057224 */ /* 0x000fe200078e0017 */
[----:B-1----:R-:W-:Y:S06]  /*77f0*/  @!P1 BRA `(.L_x_72) ;  /* 0x0000000000289947 */ /* 0x002fec0003800000 */
[----:B------:R-:W-:Y:S02]  /*7800*/  ULDC UR4, c[0x0][0x64c] ;  /* 0x0001930000047ab9 */ /* 0x000fe40000000800 */
[----:B------:R-:W-:-:S05]  /*7810*/  IADD3 R5, P1, R15, UR4, RZ ;  /* 0x000000040f057c10 */ /* 0x000fca000ff3e0ff */
[----:B------:R-:W-:-:S04]  /*7820*/  IMAD.X R23, RZ, RZ, R23, P1 ;  /* 0x000000ffff177224 */ /* 0x000fc800008e0617 */
[----:B------:R-:W-:-:S04]  /*7830*/  IMAD.WIDE.U32 R6, R23, UR8, RZ ;  /* 0x0000000817067c25 */ /* 0x000fc8000f8e00ff */
[----:B------:R-:W-:-:S04]  /*7840*/  IMAD.WIDE.U32 R6, P1, R5, UR9, R6 ;  /* 0x0000000905067c25 */ /* 0x000fc8000f820006 */
[----:B------:R-:W-:-:S04]  /*7850*/  IMAD.WIDE.U32 R4, R5, UR8, RZ ;  /* 0x0000000805047c25 */ /* 0x000fc8000f8e00ff */
[----:B------:R-:W-:Y:S01]  /*7860*/  IMAD.MOV.U32 R4, RZ, RZ, R7 ;  /* 0x000000ffff047224 */ /* 0x000fe200078e0007 */
[----:B------:R-:W-:Y:S01]  /*7870*/  IADD3 RZ, P3, R5, R6, RZ ;  /* 0x0000000605ff7210 */ /* 0x000fe20007f7e0ff */
[----:B------:R-:W-:-:S04]  /*7880*/  IMAD.X R5, RZ, RZ, RZ, P1 ;  /* 0x000000ffff057224 */ /* 0x000fc800008e06ff */
[----:B------:R-:W-:-:S08]  /*7890*/  IMAD.WIDE.U32.X R4, R23, UR9, R4, P3 ;  /* 0x0000000917047c25 */ /* 0x000fd000098e0404 */
.L_x_72:
[----:B------:R-:W-:Y:S01]  /*78a0*/  ISETP.NE.AND P1, PT, R2, 0x1, PT ;  /* 0x000000010200780c */ /* 0x000fe20003f25270 */
[----:B------:R-:W-:Y:S01]  /*78b0*/  ULDC UR4, c[0x0][0x648] ;  /* 0x0001920000047ab9 */ /* 0x000fe20000000800 */
[----:B------:R-:W-:Y:S01]  /*78c0*/  LOP3.LUT R21, R21, UR16, RZ, 0xc0, !PT ;  /* 0x0000001015157c12 */ /* 0x000fe2000f8ec0ff */
[----:B------:R-:W-:Y:S01]  /*78d0*/  IMAD.MOV R22, RZ, RZ, -R22 ;  /* 0x000000ffff167224 */ /* 0x000fe200078e0a16 */
[----:B------:R-:W-:Y:S01]  /*78e0*/  SHF.R.U64 R4, R4, UR4, R5 ;  /* 0x0000000404047c19 */ /* 0x000fe20008001205 */
[----:B------:R-:W-:Y:S01]  /*78f0*/  ULDC UR4, c[0x0][0x638] ;  /* 0x00018e0000047ab9 */ /* 0x000fe20000000800 */
[----:B------:R-:W-:Y:S01]  /*7900*/  ULDC UR5, c[0x0][0x610] ;  /* 0x0001840000057ab9 */ /* 0x000fe20000000800 */
[----:B------:R-:W-:Y:S02]  /*7910*/  IMAD.MOV.U32 R5, RZ, RZ, 0x1 ;  /* 0x00000001ff057424 */ /* 0x000fe400078e00ff */
[----:B------:R-:W-:Y:S02]  /*7920*/  IMAD.MOV R6, RZ, RZ, -R4 ;  /* 0x000000ffff067224 */ /* 0x000fe400078e0a04 */
[----:B------:R-:W-:Y:S01]  /*7930*/  IMAD R21, R4, UR17, R21 ;  /* 0x0000001104157c24 */ /* 0x000fe2000f8e0215 */
[----:B------:R-:W-:Y:S01]  /*7940*/  LOP3.LUT R4, R9, UR15, RZ, 0xc0, !PT ;  /* 0x0000000f09047c12 */ /* 0x000fe2000f8ec0ff */
[----:B0-----:R-:W-:-:S02]  /*7950*/  @P1 IMAD R14, R20, R22, R13 ;  /* 0x00000016140e1224 */ /* 0x001fc400078e020d */
[----:B------:R-:W-:Y:S01]  /*7960*/  IMAD R15, R6, UR4, R15 ;  /* 0x00000004060f7c24 */ /* 0x000fe2000f8e020f */
[----:B------:R-:W-:Y:S01]  /*7970*/  ULDC UR4, c[0x0][0x600] ;  /* 0x0001800000047ab9 */ /* 0x000fe20000000800 */
[----:B------:R-:W-:Y:S02]  /*7980*/  IMAD R14, R21, UR5, R14 ;  /* 0x00000005150e7c24 */ /* 0x000fe4000f8e020e */
[--C-:B------:R-:W-:Y:S01]  /*7990*/  IMAD R15, R15, UR4, R4.reuse ;  /* 0x000000040f0f7c24 */ /* 0x100fe2000f8e0204 */
[----:B------:R-:W-:-:S04]  /*79a0*/  PRMT R4, R5, 0x7610, R4 ;  /* 0x0000761005047816 */ /* 0x000fc80000000004 */
[----:B------:R-:W-:Y:S02]  /*79b0*/  SEL R13, R15, R14, !P1 ;  /* 0x0000000e0f0d7207 */ /* 0x000fe40004800000 */
[----:B------:R-:W-:-:S07]  /*79c0*/  SEL R9, R14, R15, !P1 ;  /* 0x0000000f0e097207 */ /* 0x000fce0004800000 */
.L_x_70:
[----:B------:R-:W-:Y:S05]  /*79d0*/  BSYNC B1 ;  /* 0x0000000000017941 */ /* 0x000fea0003800000 */
.L_x_69:
[----:B------:R-:W-:-:S13]  /*79e0*/  LOP3.LUT P1, RZ, R4, 0xff, RZ, 0xc0, !PT ;  /* 0x000000ff04ff7812 */ /* 0x000fda000782c0ff */
[----:B------:R-:W-:Y:S05]  /*79f0*/  @P1 BRA `(.L_x_73) ;  /* 0xfffffff400441947 */ /* 0x000fea000383ffff */
[----:B------:R-:W-:Y:S05]  /*7a00*/  BSYNC B0 ;  /* 0x0000000000007941 */ /* 0x000fea0003800000 */
.L_x_61:
[----:B------:R-:W-:-:S03]  /*7a10*/  UMOV UR4, 0xffffffff ;  /* 0xffffffff00047882 */ /* 0x000fc60000000000 */
[----:B------:R-:W-:Y:S05]  /*7a20*/  BRA.DIV UR4, `(.L_x_74) ;  /* 0x0000000a04c87947 */ /* 0x000fea000b800000 */
[----:B------:R-:W-:-:S13]  /*7a30*/  ELECT P6, URZ, PT ;  /* 0x00000000003f782f */ /* 0x000fda00038c0000 */
.L_x_100:
[----:B------:R-:W-:Y:S04]  /*7a40*/  BSSY B0, `(.L_x_75) ;  /* 0x0000097000007945 */ /* 0x000fe80003800000 */
[----:B------:R-:W-:Y:S05]  /*7a50*/  @!P6 BRA `(.L_x_76) ;  /* 0x000000080054e947 */ /* 0x000fea0003800000 */
[----:B------:R-:W-:-:S04]  /*7a60*/  LOP3.LUT R19, R19, 0x2, RZ, 0xfc, !PT ;  /* 0x0000000213137812 */ /* 0x000fc800078efcff */
[----:B------:R-:W-:-:S13]  /*7a70*/  ISETP.NE.AND P0, PT, R19, 0x3, PT ;  /* 0x000000031300780c */ /* 0x000fda0003f05270 */
[----:B------:R-:W-:Y:S05]  /*7a80*/  @!P0 BRA `(.L_x_77) ;  /* 0x0000000000048947 */ /* 0x000fea0003800000 */
[----:B------:R-:W-:Y:S01]  /*7a90*/  BPT.TRAP 0x1 ;  /* 0x000000040000795c */ /* 0x000fe20000300000 */
.L_x_77:
[----:B------:R-:W0:Y:S01]  /*7aa0*/  S2R R5, SR_CgaCtaId ;  /* 0x0000000000057919 */ /* 0x000e220000008800 */
[----:B------:R-:W-:Y:S02]  /*7ab0*/  MOV R2, 0x400 ;  /* 0x0000040000027802 */ /* 0x000fe40000000f00 */
[----:B------:R-:W-:Y:S02]  /*7ac0*/  SHF.L.U32 R4, R0, 0x1f, RZ ;  /* 0x0000001f00047819 */ /* 0x000fe400000006ff */
[----:B0-----:R-:W-:-:S05]  /*7ad0*/  LEA R2, R5, R2, 0x18 ;  /* 0x0000000205027211 */ /* 0x001fca00078ec0ff */
[----:B------:R-:W-:-:S04]  /*7ae0*/  VIADD R2, R2, 0x80 ;  /* 0x0000008002027836 */ /* 0x000fc80000000000 */
[C---:B------:R-:W-:Y:S02]  /*7af0*/  IMAD R7, R3.reuse, 0x8, R2 ;  /* 0x0000000803077824 */ /* 0x040fe400078e0202 */
[----:B------:R-:W-:Y:S02]  /*7b00*/  VIADD R3, R3, 0x1 ;  /* 0x0000000103037836 */ /* 0x000fe40000000000 */
[----:B------:R-:W0:Y:S03]  /*7b10*/  SYNCS.PHASECHK.TRANS64.TRYWAIT P0, [R7+URZ], R4 ;  /* 0x00000004070075a7 */ /* 0x000e26000800017f */
[----:B------:R-:W-:-:S04]  /*7b20*/  ISETP.NE.AND P1, PT, R3, 0x10, PT ;  /* 0x000000100300780c */ /* 0x000fc80003f25270 */
[----:B------:R-:W-:Y:S02]  /*7b30*/  SEL R5, RZ, 0x1, P1 ;  /* 0x00000001ff057807 */ /* 0x000fe40000800000 */
[----:B------:R-:W-:Y:S02]  /*7b40*/  SEL R3, R3, RZ, P1 ;  /* 0x000000ff03037207 */ /* 0x000fe40000800000 */
[----:B------:R-:W-:-:S03]  /*7b50*/  LOP3.LUT R6, R0, R5, RZ, 0x3c, !PT ;  /* 0x0000000500067212 */ /* 0x000fc600078e3cff */
[----:B------:R-:W-:Y:S01]  /*7b60*/  IMAD R8, R3, 0x8, R2 ;  /* 0x0000000803087824 */ /* 0x000fe200078e0202 */
[----:B------:R-:W-:Y:S01]  /*7b70*/  SHF.L.U32 R5, R6, 0x1f, RZ ;  /* 0x0000001f06057819 */ /* 0x000fe200000006ff */
[----:B0-----:R-:W-:Y:S06]  /*7b80*/  @!P0 BRA `(.L_x_78) ;  /* 0x0000000800908947 */ /* 0x001fec0003800000 */
.L_x_101:
[----:B------:R-:W1:Y:S01]  /*7b90*/  SYNCS.PHASECHK.TRANS64.TRYWAIT P0, [R8+URZ], R5 ;  /* 0x00000005080075a7 */ /* 0x000e62000800017f */
[----:B------:R-:W-:-:S05]  /*7ba0*/  VIADD R0, R3, 0x1 ;  /* 0x0000000103007836 */ /* 0x000fca0000000000 */
[----:B------:R-:W-:-:S04]  /*7bb0*/  ISETP.NE.AND P1, PT, R0, 0x10, PT ;  /* 0x000000100000780c */ /* 0x000fc80003f25270 */
[----:B------:R-:W-:Y:S02]  /*7bc0*/  SEL R3, RZ, 0x1, P1 ;  /* 0x00000001ff037807 */ /* 0x000fe40000800000 */
[----:B0-----:R-:W-:Y:S02]  /*7bd0*/  SEL R7, R0, RZ, P1 ;  /* 0x000000ff00077207 */ /* 0x001fe40000800000 */
[----:B------:R-:W-:-:S03]  /*7be0*/  LOP3.LUT R6, R6, R3, RZ, 0x3c, !PT ;  /* 0x0000000306067212 */ /* 0x000fc600078e3cff */
[----:B------:R-:W-:Y:S01]  /*7bf0*/  IMAD R9, R7, 0x8, R2 ;  /* 0x0000000807097824 */ /* 0x000fe200078e0202 */
[----:B------:R-:W-:Y:S01]  /*7c00*/  SHF.L.U32 R4, R6, 0x1f, RZ ;  /* 0x0000001f06047819 */ /* 0x000fe200000006ff */
[----:B-1----:R-:W-:Y:S06]  /*7c10*/  @!P0 BRA `(.L_x_79) ;  /* 0x0000000800808947 */ /* 0x002fec0003800000 */
.L_x_102:
[----:B------:R-:W1:Y:S01]  /*7c20*/  SYNCS.PHASECHK.TRANS64.TRYWAIT P0, [R9+URZ], R4 ;  /* 0x00000004090075a7 */ /* 0x000e62000800017f */
[----:B------:R-:W-:-:S05]  /*7c30*/  VIADD R0, R7, 0x1 ;  /* 0x0000000107007836 */ /* 0x000fca0000000000 */
[----:B------:R-:W-:-:S04]  /*7c40*/  ISETP.NE.AND P1, PT, R0, 0x10, PT ;  /* 0x000000100000780c */ /* 0x000fc80003f25270 */
[----:B------:R-:W-:Y:S02]  /*7c50*/  SEL R3, RZ, 0x1, P1 ;  /* 0x00000001ff037807 */ /* 0x000fe40000800000 */
[----:B------:R-:W-:Y:S02]  /*7c60*/  SEL R7, R0, RZ, P1 ;  /* 0x000000ff00077207 */ /* 0x000fe40000800000 */
[----:B------:R-:W-:-:S03]  /*7c70*/  LOP3.LUT R6, R6, R3, RZ, 0x3c, !PT ;  /* 0x0000000306067212 */ /* 0x000fc600078e3cff */
[----:B0-----:R-:W-:Y:S01]  /*7c80*/  IMAD R8, R7, 0x8, R2 ;  /* 0x0000000807087824 */ /* 0x001fe200078e0202 */
[----:B------:R-:W-:Y:S01]  /*7c90*/  SHF.L.U32 R5, R6, 0x1f, RZ ;  /* 0x0000001f06057819 */ /* 0x000fe200000006ff */
[----:B-1----:R-:W-:Y:S06]  /*7ca0*/  @!P0 BRA `(.L_x_80) ;  /* 0x0000000800708947 */ /* 0x002fec0003800000 */
.L_x_103:
        /* <DEDUP_REMOVED lines=9> */
.L_x_104:
        /* <DEDUP_REMOVED lines=9> */
.L_x_105:
        /* <DEDUP_REMOVED lines=9> */
.L_x_106:
        /* <DEDUP_REMOVED lines=9> */
.L_x_107:
        /* <DEDUP_REMOVED lines=9> */
.L_x_108:
        /* <DEDUP_REMOVED lines=9> */
.L_x_109:
        /* <DEDUP_REMOVED lines=9> */
.L_x_110:
        /* <DEDUP_REMOVED lines=9> */
.L_x_111:
        /* <DEDUP_REMOVED lines=9> */
.L_x_112:
        /* <DEDUP_REMOVED lines=9> */
.L_x_113:
[----:B------:R-:W1:Y:S01]  /*8250*/  SYNCS.PHASECHK.TRANS64.TRYWAIT P0, [R8+URZ], R5 ;  /* 0x00000005080075a7 */ /* 0x000e62000800017f */
[----:B------:R-:W-:-:S05]  /*8260*/  VIADD R0, R7, 0x1 ;  /* 0x0000000107007836 */ /* 0x000fca0000000000 */
[----:B------:R-:W-:-:S04]  /*8270*/  ISETP.NE.AND P1, PT, R0, 0x10, PT ;  /* 0x000000100000780c */ /* 0x000fc80003f25270 */
[----:B------:R-:W-:Y:S02]  /*8280*/  SEL R3, RZ, 0x1, P1 ;  /* 0x00000001ff037807 */ /* 0x000fe40000800000 */
[----:B------:R-:W-:Y:S02]  /*8290*/  SEL R7, R0, RZ, P1 ;  /* 0x000000ff00077207 */ /* 0x000fe40000800000 */
[----:B0-----:R-:W-:-:S03]  /*82a0*/  LOP3.LUT R9, R6, R3, RZ, 0x3c, !PT ;  /* 0x0000000306097212 */ /* 0x001fc600078e3cff */
[----:B------:R-:W-:Y:S01]  /*82b0*/  IMAD R11, R7, 0x8, R2 ;  /* 0x00000008070b7824 */ /* 0x000fe200078e0202 */
[----:B------:R-:W-:Y:S01]  /*82c0*/  SHF.L.U32 R6, R9, 0x1f, RZ ;  /* 0x0000001f09067819 */ /* 0x000fe200000006ff */
[----:B-1----:R-:W-:Y:S06]  /*82d0*/  @!P0 BRA `(.L_x_91) ;  /* 0x0000000400c08947 */ /* 0x002fec0003800000 */
.L_x_114:
[----:B------:R-:W1:Y:S01]  /*82e0*/  SYNCS.PHASECHK.TRANS64.TRYWAIT P0, [R11+URZ], R6 ;  /* 0x000000060b0075a7 */ /* 0x000e62000800017f */
[----:B------:R-:W-:-:S05]  /*82f0*/  VIADD R0, R7, 0x1 ;  /* 0x0000000107007836 */ /* 0x000fca0000000000 */
[----:B------:R-:W-:-:S04]  /*8300*/  ISETP.NE.AND P1, PT, R0, 0x10, PT ;  /* 0x000000100000780c */ /* 0x000fc80003f25270 */
[----:B------:R-:W-:Y:S02]  /*8310*/  SEL R4, RZ, 0x1, P1 ;  /* 0x00000001ff047807 */ /* 0x000fe40000800000 */
[----:B------:R-:W-:Y:S02]  /*8320*/  SEL R3, R0, RZ, P1 ;  /* 0x000000ff00037207 */ /* 0x000fe40000800000 */
[----:B------:R-:W-:Y:S01]  /*8330*/  LOP3.LUT R0, R9, R4, RZ, 0x3c, !PT ;  /* 0x0000000409007212 */ /* 0x000fe200078e3cff */
[----:B-1----:R-:W-:Y:S06]  /*8340*/  @!P0 BRA `(.L_x_92) ;  /* 0x0000000400b88947 */ /* 0x002fec0003800000 */
.L_x_115:
[----:B------:R-:W-:Y:S01]  /*8350*/  IMAD R3, R3, 0x8, R2 ;  /* 0x0000000803037824 */ /* 0x000fe200078e0202 */
[----:B------:R-:W-:-:S07]  /*8360*/  SHF.L.U32 R0, R0, 0x1f, RZ ;  /* 0x0000001f00007819 */ /* 0x000fce00000006ff */
.L_x_93:
[----:B--2---:R2:W3:Y:S02]  /*8370*/  SYNCS.PHASECHK.TRANS64.TRYWAIT P0, [R3+URZ], R0 ;  /* 0x00000000030075a7 */ /* 0x0044e4000800017f */
[----:B---3--:R-:W-:Y:S05]  /*8380*/  @!P0 NANOSLEEP.SYNCS 0x989680 ;  /* 0x009896800000895d */ /* 0x008fea0003900000 */
[----:B------:R-:W3:Y:S02]  /*8390*/  @!P0 SYNCS.PHASECHK.TRANS64 P0, [R3+URZ], R0 ;  /* 0x00000000030085a7 */ /* 0x000ee4000800007f */
[----:B---3--:R-:W-:Y:S05]  /*83a0*/  @!P0 BRA `(.L_x_93) ;  /* 0xfffffffc00f08947 */ /* 0x008fea000383ffff */
.L_x_76:
[----:B------:R-:W-:Y:S05]  /*83b0*/  BSYNC B0 ;  /* 0x0000000000007941 */ /* 0x000fea0003800000 */
.L_x_75:
[----:B------:R-:W-:Y:S05]  /*83c0*/  EXIT ;  /* 0x000000000000794d */ /* 0x000fea0003800000 */
.L_x_18:
[----:B-1----:R1:W2:Y:S02]  /*83d0*/  SYNCS.PHASECHK.TRANS64.TRYWAIT P1, [R3+URZ], R0 ;  /* 0x00000000030075a7 */ /* 0x0022a4000802017f */
[----:B--2---:R-:W-:Y:S05]  /*83e0*/  @!P1 NANOSLEEP.SYNCS 0x989680 ;  /* 0x009896800000995d */ /* 0x004fea0003900000 */
[----:B------:R-:W2:Y:S02]  /*83f0*/  @!P1 SYNCS.PHASECHK.TRANS64 P1, [R3+URZ], R0 ;  /* 0x00000000030095a7 */ /* 0x000ea4000802007f */
[----:B--2---:R-:W-:Y:S05]  /*8400*/  @!P1 BRA `(.L_x_18) ;  /* 0xfffffffc00f09947 */ /* 0x004fea000383ffff */
[----:B------:R-:W-:Y:S05]  /*8410*/  BRA `(.L_x_17) ;  /* 0xffffff9000787947 */ /* 0x000fea000383ffff */
.L_x_23:
[----:B-1----:R-:W-:-:S04]  /*8420*/  IMAD.U32 R4, RZ, RZ, UR4 ;  /* 0x00000004ff047e24 */ /* 0x002fc8000f8e00ff */
[----:B------:R1:W2:Y:S03]  /*8430*/  SYNCS.PHASECHK.TRANS64.TRYWAIT P1, [R4+URZ], R3 ;  /* 0x00000003040075a7 */ /* 0x0002a6000802017f */
[----:B--2---:R-:W-:Y:S05]  /*8440*/  @!P1 NANOSLEEP.SYNCS 0x989680 ;  /* 0x009896800000995d */ /* 0x004fea0003900000 */
[----:B------:R-:W2:Y:S02]  /*8450*/  @!P1 SYNCS.PHASECHK.TRANS64 P1, [R4+URZ], R3 ;  /* 0x00000003040095a7 */ /* 0x000ea4000802007f */
[----:B--2---:R-:W-:Y:S05]  /*8460*/  @!P1 BRA `(.L_x_23) ;  /* 0xfffffffc00ec9947 */ /* 0x004fea000383ffff */
[----:B------:R-:W-:Y:S05]  /*8470*/  BRA `(.L_x_22) ;  /* 0xffffff9400a07947 */ /* 0x000fea000383ffff */
.L_x_62:
[----:B------:R-:W-:Y:S01]  /*8480*/  BSSY B1, `(.L_x_94) ;  /* 0x0000006000017945 */ /* 0x000fe20003800000 */
[----:B------:R-:W-:-:S07]  /*8490*/  IMAD.MOV.U32 R15, RZ, RZ, -0x1 ;  /* 0xffffffffff0f7424 */ /* 0x000fce00078e00ff */
[----:B------:R-:W-:Y:S05]  /*84a0*/  WARPSYNC.COLLECTIVE R15, `(.L_x_95) ;  /* 0x000000000f0c7348 */ /* 0x000fea0003c00000 */
[----:B------:R-:W-:Y:S02]  /*84b0*/  ELECT P6, UR62, PT ;  /* 0x00000000003e782f */ /* 0x000fe400038c0000 */
[----:B------:R-:W-:Y:S01]  /*84c0*/  MOV R14, UR62 ;  /* 0x0000003e000e7c02 */ /* 0x000fe20008000f00 */
[----:B------:R-:W-:Y:S10]  /*84d0*/  ENDCOLLECTIVE ;  /* 0x000000000000791b */ /* 0x000ff40003800000 */
.L_x_95:
[----:B------:R-:W-:Y:S05]  /*84e0*/  BSYNC B1 ;  /* 0x0000000000017941 */ /* 0x000fea0003800000 */
.L_x_94:
[----:B------:R-:W-:Y:S05]  /*84f0*/  BRA `(.L_x_96) ;  /* 0xffffffe800907947 */ /* 0x000fea000383ffff */
.L_x_65:
[----:B0-----:R0:W1:Y:S02]  /*8500*/  SYNCS.PHASECHK.TRANS64.TRYWAIT P1, [R14+URZ+0x80], R7 ;  /* 0x000080070e0075a7 */ /* 0x001064000802017f */
[----:B-1----:R-:W-:Y:S05]  /*8510*/  @!P1 NANOSLEEP.SYNCS 0x989680 ;  /* 0x009896800000995d */ /* 0x002fea0003900000 */
[----:B------:R-:W1:Y:S02]  /*8520*/  @!P1 SYNCS.PHASECHK.TRANS64 P1, [R14+URZ+0x80], R7 ;  /* 0x000080070e0095a7 */ /* 0x000e64000802007f */
[----:B-1----:R-:W-:Y:S05]  /*8530*/  @!P1 BRA `(.L_x_65) ;  /* 0xfffffffc00f09947 */ /* 0x002fea000383ffff */
[----:B------:R-:W-:Y:S05]  /*8540*/  BRA `(.L_x_97) ;  /* 0xffffffe800c47947 */ /* 0x000fea000383ffff */
.L_x_74:
[----:B------:R-:W-:Y:S01]  /*8550*/  BSSY B0, `(.L_x_98) ;  /* 0x0000006000007945 */ /* 0x000fe20003800000 */
[----:B------:R-:W-:-:S07]  /*8560*/  IMAD.MOV.U32 R15, RZ, RZ, -0x1 ;  /* 0xffffffffff0f7424 */ /* 0x000fce00078e00ff */
[----:B------:R-:W-:Y:S05]  /*8570*/  WARPSYNC.COLLECTIVE R15, `(.L_x_99) ;  /* 0x000000000f0c7348 */ /* 0x000fea0003c00000 */
[----:B------:R-:W-:Y:S02]  /*8580*/  ELECT P6, UR62, PT ;  /* 0x00000000003e782f */ /* 0x000fe400038c0000 */
[----:B------:R-:W-:Y:S01]  /*8590*/  MOV R14, UR62 ;  /* 0x0000003e000e7c02 */ /* 0x000fe20008000f00 */
[----:B------:R-:W-:Y:S10]  /*85a0*/  ENDCOLLECTIVE ;  /* 0x000000000000791b */ /* 0x000ff40003800000 */
.L_x_99:
[----:B------:R-:W-:Y:S05]  /*85b0*/  BSYNC B0 ;  /* 0x0000000000007941 */ /* 0x000fea0003800000 */
.L_x_98:
[----:B------:R-:W-:Y:S05]  /*85c0*/  BRA `(.L_x_100) ;  /* 0xfffffff4001c7947 */ /* 0x000fea000383ffff */
.L_x_78:
[----:B0-----:R0:W1:Y:S02]  /*85d0*/  SYNCS.PHASECHK.TRANS64.TRYWAIT P0, [R7+URZ], R4 ;  /* 0x00000004070075a7 */ /* 0x001064000800017f */
[----:B-1----:R-:W-:Y:S05]  /*85e0*/  @!P0 NANOSLEEP.SYNCS 0x989680 ;  /* 0x009896800000895d */ /* 0x002fea0003900000 */
[----:B------:R-:W1:Y:S02]  /*85f0*/  @!P0 SYNCS.PHASECHK.TRANS64 P0, [R7+URZ], R4 ;  /* 0x00000004070085a7 */ /* 0x000e64000800007f */
[----:B-1----:R-:W-:Y:S05]  /*8600*/  @!P0 BRA `(.L_x_78) ;  /* 0xfffffffc00f08947 */ /* 0x002fea000383ffff */
[----:B------:R-:W-:Y:S05]  /*8610*/  BRA `(.L_x_101) ;  /* 0xfffffff4005c7947 */ /* 0x000fea000383ffff */
.L_x_79:
[----:B0-----:R0:W1:Y:S02]  /*8620*/  SYNCS.PHASECHK.TRANS64.TRYWAIT P0, [R8+URZ], R5 ;  /* 0x00000005080075a7 */ /* 0x001064000800017f */
[----:B-1----:R-:W-:Y:S05]  /*8630*/  @!P0 NANOSLEEP.SYNCS 0x989680 ;  /* 0x009896800000895d */ /* 0x002fea0003900000 */
[----:B------:R-:W1:Y:S02]  /*8640*/  @!P0 SYNCS.PHASECHK.TRANS64 P0, [R8+URZ], R5 ;  /* 0x00000005080085a7 */ /* 0x000e64000800007f */
[----:B-1----:R-:W-:Y:S05]  /*8650*/  @!P0 BRA `(.L_x_79) ;  /* 0xfffffffc00f08947 */ /* 0x002fea000383ffff */
[----:B------:R-:W-:Y:S05]  /*8660*/  BRA `(.L_x_102) ;  /* 0xfffffff4006c7947 */ /* 0x000fea000383ffff */
.L_x_80:
[----:B0-----:R0:W1:Y:S02]  /*8670*/  SYNCS.PHASECHK.TRANS64.TRYWAIT P0, [R9+URZ], R4 ;  /* 0x00000004090075a7 */ /* 0x001064000800017f */
[----:B-1----:R-:W-:Y:S05]  /*8680*/  @!P0 NANOSLEEP.SYNCS 0x989680 ;  /* 0x009896800000895d */ /* 0x002fea0003900000 */
[----:B------:R-:W1:Y:S02]  /*8690*/  @!P0 SYNCS.PHASECHK.TRANS64 P0, [R9+URZ], R4 ;  /* 0x00000004090085a7 */ /* 0x000e64000800007f */
[----:B-1----:R-:W-:Y:S05]  /*86a0*/  @!P0 BRA `(.L_x_80) ;  /* 0xfffffffc00f08947 */ /* 0x002fea000383ffff */
[----:B------:R-:W-:Y:S05]  /*86b0*/  BRA `(.L_x_103) ;  /* 0xfffffff4007c7947 */ /* 0x000fea000383ffff */
.L_x_81:
[----:B0-----:R0:W1:Y:S02]  /*86c0*/  SYNCS.PHASECHK.TRANS64.TRYWAIT P0, [R8+URZ], R5 ;  /* 0x00000005080075a7 */ /* 0x001064000800017f */
[----:B-1----:R-:W-:Y:S05]  /*86d0*/  @!P0 NANOSLEEP.SYNCS 0x989680 ;  /* 0x009896800000895d */ /* 0x002fea0003900000 */
[----:B------:R-:W1:Y:S02]  /*86e0*/  @!P0 SYNCS.PHASECHK.TRANS64 P0, [R8+URZ], R5 ;  /* 0x00000005080085a7 */ /* 0x000e64000800007f */
[----:B-1----:R-:W-:Y:S05]  /*86f0*/  @!P0 BRA `(.L_x_81) ;  /* 0xfffffffc00f08947 */ /* 0x002fea000383ffff */
[----:B------:R-:W-:Y:S05]  /*8700*/  BRA `(.L_x_104) ;  /* 0xfffffff4008c7947 */ /* 0x000fea000383ffff */
.L_x_82:
[----:B0-----:R0:W1:Y:S02]  /*8710*/  SYNCS.PHASECHK.TRANS64.TRYWAIT P0, [R9+URZ], R4 ;  /* 0x00000004090075a7 */ /* 0x001064000800017f */
[----:B-1----:R-:W-:Y:S05]  /*8720*/  @!P0 NANOSLEEP.SYNCS 0x989680 ;  /* 0x009896800000895d */ /* 0x002fea0003900000 */
[----:B------:R-:W1:Y:S02]  /*8730*/  @!P0 SYNCS.PHASECHK.TRANS64 P0, [R9+URZ], R4 ;  /* 0x00000004090085a7 */ /* 0x000e64000800007f */
[----:B-1----:R-:W-:Y:S05]  /*8740*/  @!P0 BRA `(.L_x_82) ;  /* 0xfffffffc00f08947 */ /* 0x002fea000383ffff */
[----:B------:R-:W-:Y:S05]  /*8750*/  BRA `(.L_x_105) ;  /* 0xfffffff4009c7947 */ /* 0x000fea000383ffff */
.L_x_83:
[----:B0-----:R0:W1:Y:S02]  /*8760*/  SYNCS.PHASECHK.TRANS64.TRYWAIT P0, [R8+URZ], R5 ;  /* 0x00000005080075a7 */ /* 0x001064000800017f */
[----:B-1----:R-:W-:Y:S05]  /*8770*/  @!P0 NANOSLEEP.SYNCS 0x989680 ;  /* 0x009896800000895d */ /* 0x002fea0003900000 */
[----:B------:R-:W1:Y:S02]  /*8780*/  @!P0 SYNCS.PHASECHK.TRANS64 P0, [R8+URZ], R5 ;  /* 0x00000005080085a7 */ /* 0x000e64000800007f */
[----:B-1----:R-:W-:Y:S05]  /*8790*/  @!P0 BRA `(.L_x_83) ;  /* 0xfffffffc00f08947 */ /* 0x002fea000383ffff */
[----:B------:R-:W-:Y:S05]  /*87a0*/  BRA `(.L_x_106) ;  /* 0xfffffff400ac7947 */ /* 0x000fea000383ffff */
.L_x_84:
[----:B0-----:R0:W1:Y:S02]  /*87b0*/  SYNCS.PHASECHK.TRANS64.TRYWAIT P0, [R9+URZ], R4 ;  /* 0x00000004090075a7 */ /* 0x001064000800017f */
[----:B-1----:R-:W-:Y:S05]  /*87c0*/  @!P0 NANOSLEEP.SYNCS 0x989680 ;  /* 0x009896800000895d */ /* 0x002fea0003900000 */
[----:B------:R-:W1:Y:S02]  /*87d0*/  @!P0 SYNCS.PHASECHK.TRANS64 P0, [R9+URZ], R4 ;  /* 0x00000004090085a7 */ /* 0x000e64000800007f */
[----:B-1----:R-:W-:Y:S05]  /*87e0*/  @!P0 BRA `(.L_x_84) ;  /* 0xfffffffc00f08947 */ /* 0x002fea000383ffff */
[----:B------:R-:W-:Y:S05]  /*87f0*/  BRA `(.L_x_107) ;  /* 0xfffffff400bc7947 */ /* 0x000fea000383ffff */
.L_x_85:
[----:B0-----:R0:W1:Y:S02]  /*8800*/  SYNCS.PHASECHK.TRANS64.TRYWAIT P0, [R8+URZ], R5 ;  /* 0x00000005080075a7 */ /* 0x001064000800017f */
[----:B-1----:R-:W-:Y:S05]  /*8810*/  @!P0 NANOSLEEP.SYNCS 0x989680 ;  /* 0x009896800000895d */ /* 0x002fea0003900000 */
[----:B------:R-:W1:Y:S02]  /*8820*/  @!P0 SYNCS.PHASECHK.TRANS64 P0, [R8+URZ], R5 ;  /* 0x00000005080085a7 */ /* 0x000e64000800007f */
[----:B-1----:R-:W-:Y:S05]  /*8830*/  @!P0 BRA `(.L_x_85) ;  /* 0xfffffffc00f08947 */ /* 0x002fea000383ffff */
[----:B------:R-:W-:Y:S05]  /*8840*/  BRA `(.L_x_108) ;  /* 0xfffffff400cc7947 */ /* 0x000fea000383ffff */
.L_x_86:
[----:B0-----:R0:W1:Y:S02]  /*8850*/  SYNCS.PHASECHK.TRANS64.TRYWAIT P0, [R9+URZ], R4 ;  /* 0x00000004090075a7 */ /* 0x001064000800017f */
[----:B-1----:R-:W-:Y:S05]  /*8860*/  @!P0 NANOSLEEP.SYNCS 0x989680 ;  /* 0x009896800000895d */ /* 0x002fea0003900000 */
[----:B------:R-:W1:Y:S02]  /*8870*/  @!P0 SYNCS.PHASECHK.TRANS64 P0, [R9+URZ], R4 ;  /* 0x00000004090085a7 */ /* 0x000e64000800007f */
[----:B-1----:R-:W-:Y:S05]  /*8880*/  @!P0 BRA `(.L_x_86) ;  /* 0xfffffffc00f08947 */ /* 0x002fea000383ffff */
[----:B------:R-:W-:Y:S05]  /*8890*/  BRA `(.L_x_109) ;  /* 0xfffffff400dc7947 */ /* 0x000fea000383ffff */
.L_x_87:
[----:B0-----:R0:W1:Y:S02]  /*88a0*/  SYNCS.PHASECHK.TRANS64.TRYWAIT P0, [R8+URZ], R5 ;  /* 0x00000005080075a7 */ /* 0x001064000800017f */
[----:B-1----:R-:W-:Y:S05]  /*88b0*/  @!P0 NANOSLEEP.SYNCS 0x989680 ;  /* 0x009896800000895d */ /* 0x002fea0003900000 */
[----:B------:R-:W1:Y:S02]  /*88c0*/  @!P0 SYNCS.PHASECHK.TRANS64 P0, [R8+URZ], R5 ;  /* 0x00000005080085a7 */ /* 0x000e64000800007f */
[----:B-1----:R-:W-:Y:S05]  /*88d0*/  @!P0 BRA `(.L_x_87) ;  /* 0xfffffffc00f08947 */ /* 0x002fea000383ffff */
[----:B------:R-:W-:Y:S05]  /*88e0*/  BRA `(.L_x_110) ;  /* 0xfffffff400ec7947 */ /* 0x000fea000383ffff */
.L_x_88:
[----:B0-----:R0:W1:Y:S02]  /*88f0*/  SYNCS.PHASECHK.TRANS64.TRYWAIT P0, [R9+URZ], R4 ;  /* 0x00000004090075a7 */ /* 0x001064000800017f */
[----:B-1----:R-:W-:Y:S05]  /*8900*/  @!P0 NANOSLEEP.SYNCS 0x989680 ;  /* 0x009896800000895d */ /* 0x002fea0003900000 */
[----:B------:R-:W1:Y:S02]  /*8910*/  @!P0 SYNCS.PHASECHK.TRANS64 P0, [R9+URZ], R4 ;  /* 0x00000004090085a7 */ /* 0x000e64000800007f */
[----:B-1----:R-:W-:Y:S05]  /*8920*/  @!P0 BRA `(.L_x_88) ;  /* 0xfffffffc00f08947 */ /* 0x002fea000383ffff */
[----:B------:R-:W-:Y:S05]  /*8930*/  BRA `(.L_x_111) ;  /* 0xfffffff400fc7947 */ /* 0x000fea000383ffff */
.L_x_89:
[----:B0-----:R0:W1:Y:S02]  /*8940*/  SYNCS.PHASECHK.TRANS64.TRYWAIT P0, [R8+URZ], R5 ;  /* 0x00000005080075a7 */ /* 0x001064000800017f */
[----:B-1----:R-:W-:Y:S05]  /*8950*/  @!P0 NANOSLEEP.SYNCS 0x989680 ;  /* 0x009896800000895d */ /* 0x002fea0003900000 */
[----:B------:R-:W1:Y:S02]  /*8960*/  @!P0 SYNCS.PHASECHK.TRANS64 P0, [R8+URZ], R5 ;  /* 0x00000005080085a7 */ /* 0x000e64000800007f */
[----:B-1----:R-:W-:Y:S05]  /*8970*/  @!P0 BRA `(.L_x_89) ;  /* 0xfffffffc00f08947 */ /* 0x002fea000383ffff */
[----:B------:R-:W-:Y:S05]  /*8980*/  BRA `(.L_x_112) ;  /* 0xfffffff8000c7947 */ /* 0x000fea000383ffff */
.L_x_90:
[----:B0-----:R0:W1:Y:S02]  /*8990*/  SYNCS.PHASECHK.TRANS64.TRYWAIT P0, [R9+URZ], R4 ;  /* 0x00000004090075a7 */ /* 0x001064000800017f */
[----:B-1----:R-:W-:Y:S05]  /*89a0*/  @!P0 NANOSLEEP.SYNCS 0x989680 ;  /* 0x009896800000895d */ /* 0x002fea0003900000 */
[----:B------:R-:W1:Y:S02]  /*89b0*/  @!P0 SYNCS.PHASECHK.TRANS64 P0, [R9+URZ], R4 ;  /* 0x00000004090085a7 */ /* 0x000e64000800007f */
[----:B-1----:R-:W-:Y:S05]  /*89c0*/  @!P0 BRA `(.L_x_90) ;  /* 0xfffffffc00f08947 */ /* 0x002fea000383ffff */
[----:B------:R-:W-:Y:S05]  /*89d0*/  BRA `(.L_x_113) ;  /* 0xfffffff8001c7947 */ /* 0x000fea000383ffff */
.L_x_91:
[----:B0-----:R0:W1:Y:S02]  /*89e0*/  SYNCS.PHASECHK.TRANS64.TRYWAIT P0, [R8+URZ], R5 ;  /* 0x00000005080075a7 */ /* 0x001064000800017f */
[----:B-1----:R-:W-:Y:S05]  /*89f0*/  @!P0 NANOSLEEP.SYNCS 0x989680 ;  /* 0x009896800000895d */ /* 0x002fea0003900000 */
[----:B------:R-:W1:Y:S02]  /*8a00*/  @!P0 SYNCS.PHASECHK.TRANS64 P0, [R8+URZ], R5 ;  /* 0x00000005080085a7 */ /* 0x000e64000800007f */
[----:B-1----:R-:W-:Y:S05]  /*8a10*/  @!P0 BRA `(.L_x_91) ;  /* 0xfffffffc00f08947 */ /* 0x002fea000383ffff */
[----:B------:R-:W-:Y:S05]  /*8a20*/  BRA `(.L_x_114) ;  /* 0xfffffff8002c7947 */ /* 0x000fea000383ffff */
.L_x_92:
[----:B-1----:R1:W2:Y:S02]  /*8a30*/  SYNCS.PHASECHK.TRANS64.TRYWAIT P0, [R11+URZ], R6 ;  /* 0x000000060b0075a7 */ /* 0x0022a4000800017f */
[----:B--2---:R-:W-:Y:S05]  /*8a40*/  @!P0 NANOSLEEP.SYNCS 0x989680 ;  /* 0x009896800000895d */ /* 0x004fea0003900000 */
[----:B------:R-:W2:Y:S02]  /*8a50*/  @!P0 SYNCS.PHASECHK.TRANS64 P0, [R11+URZ], R6 ;  /* 0x000000060b0085a7 */ /* 0x000ea4000800007f */
[----:B--2---:R-:W-:Y:S05]  /*8a60*/  @!P0 BRA `(.L_x_92) ;  /* 0xfffffffc00f08947 */ /* 0x004fea000383ffff */
[----:B------:R-:W-:Y:S05]  /*8a70*/  BRA `(.L_x_115) ;  /* 0xfffffff800347947 */ /* 0x000fea000383ffff */
.L_x_116:
[----:B------:R-:W-:-:S00]  /*8a80*/  BRA `(.L_x_116) ;  /* 0xfffffffc00fc7947 */ /* 0x000fc0000383ffff */
[----:B------:R-:W-:-:S00]  /*8a90*/  NOP ;  /* 0x0000000000007918 */ /* 0x000fc00000000000 */
        /* <DEDUP_REMOVED lines=14> */
.L_x_117:


//--------------------- .nv.global.init           --------------------------
	.section	.nv.global.init,"aw",@progbits
.nv.global.init:
	.type		$str$22,@object
	.size		$str$22,($str$23 - $str$22)
$str$22:
        /*0000*/ 	.byte	0x6b, 0x5f, 0x74, 0x69, 0x6c, 0x65, 0x5f, 0x63, 0x6f, 0x75, 0x6e, 0x74, 0x20, 0x3e, 0x3d, 0x20
        /*0010*/ 	.byte	0x31, 0x00
	.type		$str$23,@object
	.size		$str$23,(__unnamed_1 - $str$23)
$str$23:
        /*0012*/ 	.byte	0x2f, 0x74, 0x6d, 0x70, 0x2f, 0x63, 0x75, 0x74, 0x6c, 0x61, 0x73, 0x73, 0x5f, 0x73, 0x77, 0x65
        /*0022*/ 	.byte	0x65, 0x70, 0x5f, 0x73, 0x72, 0x63, 0x2f, 0x69, 0x6e, 0x63, 0x6c, 0x75, 0x64, 0x65, 0x2f, 0x63
        /*0032*/ 	.byte	0x75, 0x74, 0x6c, 0x61, 0x73, 0x73, 0x2f, 0x67, 0x65, 0x6d, 0x6d, 0x2f, 0x63, 0x6f, 0x6c, 0x6c
        /*0042*/ 	.byte	0x65, 0x63, 0x74, 0x69, 0x76, 0x65, 0x2f, 0x73, 0x6d, 0x39, 0x30, 0x5f, 0x6d, 0x6d, 0x61, 0x5f
        /*0052*/ 	.byte	0x74, 0x6d, 0x61, 0x5f, 0x67, 0x6d, 0x6d, 0x61, 0x5f, 0x73, 0x73, 0x5f, 0x77, 0x61, 0x72, 0x70
        /*0062*/ 	.byte	0x73, 0x70, 0x65, 0x63, 0x69, 0x61, 0x6c, 0x69, 0x7a, 0x65, 0x64, 0x2e, 0x68, 0x70, 0x70, 0x00
	.type		__unnamed_1,@object
	.size		__unnamed_1,(.L_0 - __unnamed_1)
__unnamed_1:
        /*0072*/ 	.byte	0x76, 0x6f, 0x69, 0x64, 0x20, 0x63, 0x75, 0x74, 0x6c, 0x61, 0x73, 0x73, 0x3a, 0x3a, 0x67, 0x65
        /* <DEDUP_REMOVED lines=171> */
        /*0b32*/ 	.byte	0x74, 0x65, 0x3a, 0x3a, 0x69, 0x64, 0x65, 0x6e, 0x74, 0x69, 0x74, 0x79, 0x5d, 0x00
.L_0:


//--------------------- .nv.shared._ZN7cutlass13device_kernelINS_4gemm6kernel13GemmUniversalIN4cute5tupleIJiiiiEEENS1_10collective13CollectiveMmaINS1_34MainloopSm90TmaGmmaWarpSpecializedILi16ENS5_IJNS4_1CILi1EEESB_SB_EEENS1_35KernelTmaWarpSpecializedCooperativeEEENS5_IJNSA_ILi384EEENSA_ILi48EEENSA_ILi32EEEEEEaNS5_IJlSB_lEEEaSJ_NS4_8TiledMMAINS4_8MMA_AtomIJNS4_4SM904GMMA26MMA_64x16x32_S32S8S8_SS_TNEEEENS4_6LayoutINS5_IJNSA_ILi2EEESB_SB_EEENS5_IJSB_NSA_ILi0EEEST_EEEEENS5_IJNS4_10UnderscoreESW_SW_EEEEENS4_13SM90_TMA_LOADENS4_14ComposedLayoutINS4_7SwizzleILi1ELi4ELi3EEENS4_18smem_ptr_flag_bitsILi8EEENSQ_INS5_IJNSA_ILi8EEESH_EEENS5_IJSH_SB_EEEEEEEvNS4_8identityESZ_S19_vS1A_EENS_8epilogue10collective6detail29Sm90TmaWarpSpecializedAdapterINS1D_15DefaultEpilogueIaSJ_SJ_NS1C_6thread17LinearCombinationIaLi1EiiLNS1H_9ScaleType4KindE0ELNS_15FloatRoundStyleE2EaEENS1_15EpilogueDefaultEEEEEvvEEEEvNT_6ParamsE --------------------------
	.section	.nv.shared._ZN7cutlass13device_kernelINS_4gemm6kernel13GemmUniversalIN4cute5tupleIJiiiiEEENS1_10collective13CollectiveMmaINS1_34MainloopSm90TmaGmmaWarpSpecializedILi16ENS5_IJNS4_1CILi1EEESB_SB_EEENS1_35KernelTmaWarpSpecializedCooperativeEEENS5_IJNSA_ILi384EEENSA_ILi48EEENSA_ILi32EEEEEEaNS5_IJlSB_lEEEaSJ_NS4_8TiledMMAINS4_8MMA_AtomIJNS4_4SM904GMMA26MMA_64x16x32_S32S8S8_SS_TNEEEENS4_6LayoutINS5_IJNSA_ILi2EEESB_SB_EEENS5_IJSB_NSA_ILi0EEEST_EEEEENS5_IJNS4_10UnderscoreESW_SW_EEEEENS4_13SM90_TMA_LOADENS4_14ComposedLayoutINS4_7SwizzleILi1ELi4ELi3EEENS4_18smem_ptr_flag_bitsILi8EEENSQ_INS5_IJNSA_ILi8EEESH_EEENS5_IJSH_SB_EEEEEEEvNS4_8identityESZ_S19_vS1A_EENS_8epilogue10collective6detail29Sm90TmaWarpSpecializedAdapterINS1D_15DefaultEpilogueIaSJ_SJ_NS1C_6thread17LinearCombinationIaLi1EiiLNS1H_9ScaleType4KindE0ELNS_15FloatRoundStyleE2EaEENS1_15EpilogueDefaultEEEEEvvEEEEvNT_6ParamsE,"aw",@nobits
	.sectionflags	@""
	.align	16
	.zero		1024


//--------------------- .nv.shared.reserved.0     --------------------------
	.section	.nv.shared.reserved.0,"aw",@nobits
	.weak		__nv_reservedSMEM_offset_0_alias
	.size		__nv_reservedSMEM_offset_0_alias, 0, 0
	.other		__nv_reservedSMEM_offset_0_alias,@"STO_CUDA_RESERVED_SHARED STV_DEFAULT"
__nv_reservedSMEM_offset_0_alias:
	.zero		0


//--------------------- .nv.global                --------------------------
	.section	.nv.global,"aw",@nobits
.nv.global:
	.type		_ZN39_INTERNAL_2bc9bbca_4_k_cu_2b5940d6_76394cute1_E,@object
	.size		_ZN39_INTERNAL_2bc9bbca_4_k_cu_2b5940d6_76394cute1_E,(_ZN39_INTERNAL_2bc9bbca_4_k_cu_2b5940d6_76394cuda3std3__45__cpo6cbeginE - _ZN39_INTERNAL_2bc9bbca_4_k_cu_2b5940d6_76394cute1_E)
_ZN39_INTERNAL_2bc9bbca_4_k_cu_2b5940d6_76394cute1_E:
	.zero		1
	.type		_ZN39_INTERNAL_2bc9bbca_4_k_cu_2b5940d6_76394cuda3std3__45__cpo6cbeginE,@object
	.size		_ZN39_INTERNAL_2bc9bbca_4_k_cu_2b5940d6_76394cuda3std3__45__cpo6cbeginE,(_ZN39_INTERNAL_2bc9bbca_4_k_cu_2b5940d6_76394cuda3std3__48in_placeE - _ZN39_INTERNAL_2bc9bbca_4_k_cu_2b5940d6_76394cuda3std3__45__cpo6cbeginE)
_ZN39_INTERNAL_2bc9bbca_4_k_cu_2b5940d6_76394cuda3std3__45__cpo6cbeginE:
	.zero		1
	.type		_ZN39_INTERNAL_2bc9bbca_4_k_cu_2b5940d6_76394cuda3std3__48in_placeE,@object
	.size		_ZN39_INTERNAL_2bc9bbca_4_k_cu_2b5940d6_76394cuda3std3__48in_placeE,(_ZN39_INTERNAL_2bc9bbca_4_k_cu_2b5940d6_76394cuda3std6ranges3__45__cpo9iter_moveE - _ZN39_INTERNAL_2bc9bbca_4_k_cu_2b5940d6_76394cuda3std3__48in_placeE)
_ZN39_INTERNAL_2bc9bbca_4_k_cu_2b5940d6_76394cuda3std3__48in_placeE:
	.zero		1
	.type		_ZN39_INTERNAL_2bc9bbca_4_k_cu_2b5940d6_76394cuda3std6ranges3__45__cpo9iter_moveE,@object
	.size		_ZN39_INTERNAL_2bc9bbca_4_k_cu_2b5940d6_76394cuda3std6ranges3__45__cpo9iter_moveE,(_ZN39_INTERNAL_2bc9bbca_4_k_cu_2b5940d6_76394cuda3std3__45__cpo5beginE - _ZN39_INTERNAL_2bc9bbca_4_k_cu_2b5940d6_76394cuda3std6ranges3__45__cpo9iter_moveE)
_ZN39_INTERNAL_2bc9bbca_4_k_cu_2b5940d6_76394cuda3std6ranges3__45__cpo9iter_moveE:
	.zero		1
	.type		_ZN39_INTERNAL_2bc9bbca_4_k_cu_2b5940d6_76394cuda3std3__45__cpo5beginE,@object
	.size		_ZN39_INTERNAL_2bc9bbca_4_k_cu_2b5940d6_76394cuda3std3__45__cpo5beginE,(_ZN39_INTERNAL_2bc9bbca_4_k_cu_2b5940d6_76394cuda3std3__441_GLOBAL__N__2bc9bbca_4_k_cu_2b5940d6_76396ignoreE - _ZN39_INTERNAL_2bc9bbca_4_k_cu_2b5940d6_76394cuda3std3__45__cpo5beginE)
_ZN39_INTERNAL_2bc9bbca_4_k_cu_2b5940d6_76394cuda3std3__45__cpo5beginE:
	.zero		1
	.type		_ZN39_INTERNAL_2bc9bbca_4_k_cu_2b5940d6_76394cuda3std3__441_GLOBAL__N__2bc9bbca_4_k_cu_2b5940d6_76396ignoreE,@object
	.size		_ZN39_INTERNAL_2bc9bbca_4_k_cu_2b5940d6_76394cuda3std3__441_GLOBAL__N__2bc9bbca_4_k_cu_2b5940d6_76396ignoreE,(_ZN39_INTERNAL_2bc9bbca_4_k_cu_2b5940d6_76394cute7productE - _ZN39_INTERNAL_2bc9bbca_4_k_cu_2b5940d6_76394cuda3std3__441_GLOBAL__N__2bc9bbca_4_k_cu_2b5940d6_76396ignoreE)
_ZN39_INTERNAL_2bc9bbca_4_k_cu_2b5940d6_76394cuda3std3__441_GLOBAL__N__2bc9bbca_4_k_cu_2b5940d6_76396ignoreE:
	.zero		1
	.type		_ZN39_INTERNAL_2bc9bbca_4_k_cu_2b5940d6_76394cute7productE,@object
	.size		_ZN39_INTERNAL_2bc9bbca_4_k_cu_2b5940d6_76394cute7productE,(_ZN39_INTERNAL_2bc9bbca_4_k_cu_2b5940d6_76394cuda3std3__45__cpo3endE - _ZN39_INTERNAL_2bc9bbca_4_k_cu_2b5940d6_76394cute7productE)
_ZN39_INTERNAL_2bc9bbca_4_k_cu_2b5940d6_76394cute7productE:
	.zero		1
	.type		_ZN39_INTERNAL_2bc9bbca_4_k_cu_2b5940d6_76394cuda3std3__45__cpo3endE,@object
	.size		_ZN39_INTERNAL_2bc9bbca_4_k_cu_2b5940d6_76394cuda3std3__45__cpo3endE,(_ZN39_INTERNAL_2bc9bbca_4_k_cu_2b5940d6_76394cuda3std3__419piecewise_constructE - _ZN39_INTERNAL_2bc9bbca_4_k_cu_2b5940d6_76394cuda3std3__45__cpo3endE)
_ZN39_INTERNAL_2bc9bbca_4_k_cu_2b5940d6_76394cuda3std3__45__cpo3endE:
	.zero		1
	.type		_ZN39_INTERNAL_2bc9bbca_4_k_cu_2b5940d6_76394cuda3std3__419piecewise_constructE,@object
	.size		_ZN39_INTERNAL_2bc9bbca_4_k_cu_2b5940d6_76394cuda3std3__419piecewise_constructE,(_ZN39_INTERNAL_2bc9bbca_4_k_cu_2b5940d6_76394cuda3std3__45__cpo4cendE - _ZN39_INTERNAL_2bc9bbca_4_k_cu_2b5940d6_76394cuda3std3__419piecewise_constructE)
_ZN39_INTERNAL_2bc9bbca_4_k_cu_2b5940d6_76394cuda3std3__419piecewise_constructE:
	.zero		1
	.type		_ZN39_INTERNAL_2bc9bbca_4_k_cu_2b5940d6_76394cuda3std3__45__cpo4cendE,@object
	.size		_ZN39_INTERNAL_2bc9bbca_4_k_cu_2b5940d6_76394cuda3std3__45__cpo4cendE,(_ZN39_INTERNAL_2bc9bbca_4_k_cu_2b5940d6_76394cuda3std6ranges3__45__cpo4swapE - _ZN39_INTERNAL_2bc9bbca_4_k_cu_2b5940d6_76394cuda3std3__45__cpo4cendE)
_ZN39_INTERNAL_2bc9bbca_4_k_cu_2b5940d6_76394cuda3std3__45__cpo4cendE:
	.zero		1
	.type		_ZN39_INTERNAL_2bc9bbca_4_k_cu_2b5940d6_76394cuda3std6ranges3__45__cpo4swapE,@object
	.size		_ZN39_INTERNAL_2bc9bbca_4_k_cu_2b5940d6_76394cuda3std6ranges3__45__cpo4swapE,(.L_8 - _ZN39_INTERNAL_2bc9bbca_4_k_cu_2b5940d6_76394cuda3std6ranges3__45__cpo4swapE)
_ZN39_INTERNAL_2bc9bbca_4_k_cu_2b5940d6_76394cuda3std6ranges3__45__cpo4swapE:
	.zero		1
.L_8:


//--------------------- .nv.constant0._ZN7cutlass13device_kernelINS_4gemm6kernel13GemmUniversalIN4cute5tupleIJiiiiEEENS1_10collective13CollectiveMmaINS1_34MainloopSm90TmaGmmaWarpSpecializedILi16ENS5_IJNS4_1CILi1EEESB_SB_EEENS1_35KernelTmaWarpSpecializedCooperativeEEENS5_IJNSA_ILi384EEENSA_ILi48EEENSA_ILi32EEEEEEaNS5_IJlSB_lEEEaSJ_NS4_8TiledMMAINS4_8MMA_AtomIJNS4_4SM904GMMA26MMA_64x16x32_S32S8S8_SS_TNEEEENS4_6LayoutINS5_IJNSA_ILi2EEESB_SB_EEENS5_IJSB_NSA_ILi0EEEST_EEEEENS5_IJNS4_10UnderscoreESW_SW_EEEEENS4_13SM90_TMA_LOADENS4_14ComposedLayoutINS4_7SwizzleILi1ELi4ELi3EEENS4_18smem_ptr_flag_bitsILi8EEENSQ_INS5_IJNSA_ILi8EEESH_EEENS5_IJSH_SB_EEEEEEEvNS4_8identityESZ_S19_vS1A_EENS_8epilogue10collective6detail29Sm90TmaWarpSpecializedAdapterINS1D_15DefaultEpilogueIaSJ_SJ_NS1C_6thread17LinearCombinationIaLi1EiiLNS1H_9ScaleType4KindE0ELNS_15FloatRoundStyleE2EaEENS1_15EpilogueDefaultEEEEEvvEEEEvNT_6ParamsE --------------------------
	.section	.nv.constant0._ZN7cutlass13device_kernelINS_4gemm6kernel13GemmUniversalIN4cute5tupleIJiiiiEEENS1_10collective13CollectiveMmaINS1_34MainloopSm90TmaGmmaWarpSpecializedILi16ENS5_IJNS4_1CILi1EEESB_SB_EEENS1_35KernelTmaWarpSpecializedCooperativeEEENS5_IJNSA_ILi384EEENSA_ILi48EEENSA_ILi32EEEEEEaNS5_IJlSB_lEEEaSJ_NS4_8TiledMMAINS4_8MMA_AtomIJNS4_4SM904GMMA26MMA_64x16x32_S32S8S8_SS_TNEEEENS4_6LayoutINS5_IJNSA_ILi2EEESB_SB_EEENS5_IJSB_NSA_ILi0EEEST_EEEEENS5_IJNS4_10UnderscoreESW_SW_EEEEENS4_13SM90_TMA_LOADENS4_14ComposedLayoutINS4_7SwizzleILi1ELi4ELi3EEENS4_18smem_ptr_flag_bitsILi8EEENSQ_INS5_IJNSA_ILi8EEESH_EEENS5_IJSH_SB_EEEEEEEvNS4_8identityESZ_S19_vS1A_EENS_8epilogue10collective6detail29Sm90TmaWarpSpecializedAdapterINS1D_15DefaultEpilogueIaSJ_SJ_NS1C_6thread17LinearCombinationIaLi1EiiLNS1H_9ScaleType4KindE0ELNS_15FloatRoundStyleE2EaEENS1_15EpilogueDefaultEEEEEvvEEEEvNT_6ParamsE,"a",@progbits
	.sectionflags	@""
	.align	4
.nv.constant0._ZN7cutlass13device_kernelINS_4gemm6kernel13GemmUniversalIN4cute5tupleIJiiiiEEENS1_10collective13CollectiveMmaINS1_34MainloopSm90TmaGmmaWarpSpecializedILi16ENS5_IJNS4_1CILi1EEESB_SB_EEENS1_35KernelTmaWarpSpecializedCooperativeEEENS5_IJNSA_ILi384EEENSA_ILi48EEENSA_ILi32EEEEEEaNS5_IJlSB_lEEEaSJ_NS4_8TiledMMAINS4_8MMA_AtomIJNS4_4SM904GMMA26MMA_64x16x32_S32S8S8_SS_TNEEEENS4_6LayoutINS5_IJNSA_ILi2EEESB_SB_EEENS5_IJSB_NSA_ILi0EEEST_EEEEENS5_IJNS4_10UnderscoreESW_SW_EEEEENS4_13SM90_TMA_LOADENS4_14ComposedLayoutINS4_7SwizzleILi1ELi4ELi3EEENS4_18smem_ptr_flag_bitsILi8EEENSQ_INS5_IJNSA_ILi8EEESH_EEENS5_IJSH_SB_EEEEEEEvNS4_8identityESZ_S19_vS1A_EENS_8epilogue10collective6detail29Sm90TmaWarpSpecializedAdapterINS1D_15DefaultEpilogueIaSJ_SJ_NS1C_6thread17LinearCombinationIaLi1EiiLNS1H_9ScaleType4KindE0ELNS_15FloatRoundStyleE2EaEENS1_15EpilogueDefaultEEEEEvvEEEEvNT_6ParamsE:
	.zero		1664


//--------------------- SYMBOLS --------------------------

	.type		.nv.reservedSmem.offset0,@object
	.size		.nv.reservedSmem.offset0,0x4
	.type		__assertfail,@function
